// auto-generated by cutlass_sweep.gemm — config: {"arch": "sm_100", "cluster_m": 2, "cluster_n": 4, "dtype": "fp16", "dtype_b": "fp16", "layout": "nt", "stages": 0, "tile_k": 128, "tile_m": 64, "tile_n": 64}
#include "cutlass/cutlass.h"
#include "cutlass/gemm/collective/collective_builder.hpp"
#include "cutlass/gemm/device/gemm_universal_adapter.h"
#include "cutlass/gemm/kernel/gemm_universal.hpp"
#include "cutlass/epilogue/collective/collective_builder.hpp"

using ElemA = cutlass::half_t;
using ElemB = cutlass::half_t;
using ElemCD = cutlass::half_t;
using Acc  = float;
using TileShape    = cute::Shape<cute::_64, cute::_64, cute::_128>;
using ClusterShape = cute::Shape<cute::_2, cute::_4, cute::_1>;

using CollectiveEpilogue = typename cutlass::epilogue::collective::CollectiveBuilder<
    cutlass::arch::Sm100, cutlass::arch::OpClassTensorOp,
    TileShape, ClusterShape,
    cutlass::epilogue::collective::EpilogueTileAuto,
    Acc, Acc,
    ElemCD, cutlass::layout::RowMajor, 128 / cutlass::sizeof_bits<ElemCD>::value,
    ElemCD, cutlass::layout::RowMajor, 128 / cutlass::sizeof_bits<ElemCD>::value,
    cutlass::epilogue::collective::EpilogueScheduleAuto
  >::CollectiveOp;

using CollectiveMainloop = typename cutlass::gemm::collective::CollectiveBuilder<
    cutlass::arch::Sm100, cutlass::arch::OpClassTensorOp,
    ElemA, cutlass::layout::RowMajor, 128 / cutlass::sizeof_bits<ElemA>::value,
    ElemB, cutlass::layout::ColumnMajor, 128 / cutlass::sizeof_bits<ElemB>::value,
    Acc,
    TileShape, ClusterShape,
    cutlass::gemm::collective::StageCountAutoCarveout<static_cast<int>(sizeof(typename CollectiveEpilogue::SharedStorage))>,
    cutlass::gemm::collective::KernelScheduleAuto
  >::CollectiveOp;

using GemmKernel = cutlass::gemm::kernel::GemmUniversal<
    cute::Shape<int,int,int,int>,
    CollectiveMainloop,
    CollectiveEpilogue
>;
using Gemm = cutlass::gemm::device::GemmUniversalAdapter<GemmKernel>;

// Force the device kernel symbol into the cubin without needing a host main.
auto* _anchor = &cutlass::device_kernel<GemmKernel>;


// ===== COMPILED SASS (sm_100a) =====

	.target	sm_100a

	.elftype	@"ET_EXEC"


//--------------------- .note.nv.tkinfo           --------------------------
	.section	.note.nv.tkinfo,"",@"SHT_NOTE"
	.sectionflags	@"SHF_NOTE_NV_TKINFO"
	.tkinfo
        /*0018*/ 	.word	0x00000002
        /*0030*/ 	.string	""
        /*0030*/ 	.string	"ptxas"
        /*0030*/ 	.string	"Cuda compilation tools, release 13.0, V13.0.88"
        /*0030*/ 	.string	"Build cuda_13.0.r13.0/compiler.36424714_0"
        /*0030*/ 	.string	"-arch sm_100a -m 64 "



//--------------------- .note.nv.cuinfo           --------------------------
	.section	.note.nv.cuinfo,"",@"SHT_NOTE"
	.sectionflags	@"SHF_NOTE_NV_CUINFO"
        /*0018*/ 	.short	0x0002
        /*001a*/ 	.short	0x0064
        /*001c*/ 	.short	0x0082
	.zero		2


//--------------------- .nv.info                  --------------------------
	.section	.nv.info,"",@"SHT_CUDA_INFO"
	.align	4


	//----- nvinfo : EIATTR_REGCOUNT
	.align		4
        /*0000*/ 	.byte	0x04, 0x2f
        /*0002*/ 	.short	(.L_19 - .L_18)
	.align		4
.L_18:
        /*0004*/ 	.word	index@(_ZN7cutlass13device_kernelINS_4gemm6kernel13GemmUniversalIN4cute5tupleIJiiiiEEENS1_10collective13CollectiveMmaINS1_35MainloopSm100TmaUmmaWarpSpecializedILi6ELi2ELi4ENS5_IJNS4_1CILi2EEENSA_ILi4EEENSA_ILi1EEEEEEEENS5_IJNSA_ILi64EEESG_NSA_ILi128EEEEEENS_6half_tENS5_IJlSD_lEEESJ_SK_NS4_8TiledMMAINS4_8MMA_AtomIJNS4_20SM100_MMA_F16BF16_SSISJ_SJ_fLi64ELi64ELNS4_4UMMA5MajorE0ELSP_0ELNSO_7ScaleInE0ELSQ_0EEEEEENS4_6LayoutINS5_IJSD_SD_SD_EEENS5_IJNSA_ILi0EEESV_SV_EEEEENS5_IJNS4_10UnderscoreESY_SY_EEEEENS4_23SM90_TMA_LOAD_MULTICASTENS4_14ComposedLayoutINS4_7SwizzleILi3ELi4ELi3EEENS4_18smem_ptr_flag_bitsILi16EEENST_INS5_IJNSA_ILi8EEESG_EEENS5_IJSG_SD_EEEEEEEvNS4_8identityES11_S1B_vS1C_EENS_8epilogue10collective18CollectiveEpilogueINS1E_23Sm100TmaWarpSpecializedILi3ELi2ELi16ELb1ELb0EEEJSI_NS5_IJNST_ISG_SD_EENST_INSA_ILi32EEESD_EEEEESJ_SK_SJ_SK_NS1E_6fusion15FusionCallbacksIS1I_NS1N_17LinearCombinationISJ_fSJ_fLNS_15FloatRoundStyleE2EEESI_S1M_JEEENS4_5SM1004TMEM4LOAD26SM100_TMEM_LOAD_16dp256b4xENS4_13SM90_TMA_LOADENS12_INS13_ILi2ELi4ELi3EEES16_NST_INS5_IJS17_S1K_EEENS5_IJS1K_SD_EEEEEEENS4_17SM75_U32x4_LDSM_NENS4_14SM90_TMA_STOREES22_NS4_17SM90_U32x4_STSM_NENS4_39AutoVectorizingCopyWithAssumedAlignmentILi128EEEEEEvvEEEEvNT_6ParamsE)
        /*0008*/ 	.word	0x00000046


	//----- nvinfo : EIATTR_FRAME_SIZE
	.align		4
.L_19:
        /*000c*/ 	.byte	0x04, 0x11
        /*000e*/ 	.short	(.L_21 - .L_20)
	.align		4
.L_20:
        /*0010*/ 	.word	index@($__internal_2_$__cuda_sm10x_tcgen05_guardrail_trap_unallocated_columns_being_dealloced)
        /*0014*/ 	.word	0x00000000


	//----- nvinfo : EIATTR_FRAME_SIZE
	.align		4
.L_21:
        /*0018*/ 	.byte	0x04, 0x11
        /*001a*/ 	.short	(.L_23 - .L_22)
	.align		4
.L_22:
        /*001c*/ 	.word	index@($__internal_1_$__cuda_sm10x_tcgen05_guardrail_trap_phase_invalid_during_alloc)
        /*0020*/ 	.word	0x00000000


	//----- nvinfo : EIATTR_FRAME_SIZE
	.align		4
.L_23:
        /*0024*/ 	.byte	0x04, 0x11
        /*0026*/ 	.short	(.L_25 - .L_24)
	.align		4
.L_24:
        /*0028*/ 	.word	index@($__internal_0_$__cuda_sm10x_tcgen05_guardrail_trap_col_being_dealloced_not_returned_by_alloc)
        /*002c*/ 	.word	0x00000000


	//----- nvinfo : EIATTR_FRAME_SIZE
	.align		4
.L_25:
        /*0030*/ 	.byte	0x04, 0x11
        /*0032*/ 	.short	(.L_27 - .L_26)
	.align		4
.L_26:
        /*0034*/ 	.word	index@(_ZN7cutlass13device_kernelINS_4gemm6kernel13GemmUniversalIN4cute5tupleIJiiiiEEENS1_10collective13CollectiveMmaINS1_35MainloopSm100TmaUmmaWarpSpecializedILi6ELi2ELi4ENS5_IJNS4_1CILi2EEENSA_ILi4EEENSA_ILi1EEEEEEEENS5_IJNSA_ILi64EEESG_NSA_ILi128EEEEEENS_6half_tENS5_IJlSD_lEEESJ_SK_NS4_8TiledMMAINS4_8MMA_AtomIJNS4_20SM100_MMA_F16BF16_SSISJ_SJ_fLi64ELi64ELNS4_4UMMA5MajorE0ELSP_0ELNSO_7ScaleInE0ELSQ_0EEEEEENS4_6LayoutINS5_IJSD_SD_SD_EEENS5_IJNSA_ILi0EEESV_SV_EEEEENS5_IJNS4_10UnderscoreESY_SY_EEEEENS4_23SM90_TMA_LOAD_MULTICASTENS4_14ComposedLayoutINS4_7SwizzleILi3ELi4ELi3EEENS4_18smem_ptr_flag_bitsILi16EEENST_INS5_IJNSA_ILi8EEESG_EEENS5_IJSG_SD_EEEEEEEvNS4_8identityES11_S1B_vS1C_EENS_8epilogue10collective18CollectiveEpilogueINS1E_23Sm100TmaWarpSpecializedILi3ELi2ELi16ELb1ELb0EEEJSI_NS5_IJNST_ISG_SD_EENST_INSA_ILi32EEESD_EEEEESJ_SK_SJ_SK_NS1E_6fusion15FusionCallbacksIS1I_NS1N_17LinearCombinationISJ_fSJ_fLNS_15FloatRoundStyleE2EEESI_S1M_JEEENS4_5SM1004TMEM4LOAD26SM100_TMEM_LOAD_16dp256b4xENS4_13SM90_TMA_LOADENS12_INS13_ILi2ELi4ELi3EEES16_NST_INS5_IJS17_S1K_EEENS5_IJS1K_SD_EEEEEEENS4_17SM75_U32x4_LDSM_NENS4_14SM90_TMA_STOREES22_NS4_17SM90_U32x4_STSM_NENS4_39AutoVectorizingCopyWithAssumedAlignmentILi128EEEEEEvvEEEEvNT_6ParamsE)
        /*0038*/ 	.word	0x00000000


	//----- nvinfo : EIATTR_MIN_STACK_SIZE
	.align		4
.L_27:
        /*003c*/ 	.byte	0x04, 0x12
        /*003e*/ 	.short	(.L_29 - .L_28)
	.align		4
.L_28:
        /*0040*/ 	.word	index@(_ZN7cutlass13device_kernelINS_4gemm6kernel13GemmUniversalIN4cute5tupleIJiiiiEEENS1_10collective13CollectiveMmaINS1_35MainloopSm100TmaUmmaWarpSpecializedILi6ELi2ELi4ENS5_IJNS4_1CILi2EEENSA_ILi4EEENSA_ILi1EEEEEEEENS5_IJNSA_ILi64EEESG_NSA_ILi128EEEEEENS_6half_tENS5_IJlSD_lEEESJ_SK_NS4_8TiledMMAINS4_8MMA_AtomIJNS4_20SM100_MMA_F16BF16_SSISJ_SJ_fLi64ELi64ELNS4_4UMMA5MajorE0ELSP_0ELNSO_7ScaleInE0ELSQ_0EEEEEENS4_6LayoutINS5_IJSD_SD_SD_EEENS5_IJNSA_ILi0EEESV_SV_EEEEENS5_IJNS4_10UnderscoreESY_SY_EEEEENS4_23SM90_TMA_LOAD_MULTICASTENS4_14ComposedLayoutINS4_7SwizzleILi3ELi4ELi3EEENS4_18smem_ptr_flag_bitsILi16EEENST_INS5_IJNSA_ILi8EEESG_EEENS5_IJSG_SD_EEEEEEEvNS4_8identityES11_S1B_vS1C_EENS_8epilogue10collective18CollectiveEpilogueINS1E_23Sm100TmaWarpSpecializedILi3ELi2ELi16ELb1ELb0EEEJSI_NS5_IJNST_ISG_SD_EENST_INSA_ILi32EEESD_EEEEESJ_SK_SJ_SK_NS1E_6fusion15FusionCallbacksIS1I_NS1N_17LinearCombinationISJ_fSJ_fLNS_15FloatRoundStyleE2EEESI_S1M_JEEENS4_5SM1004TMEM4LOAD26SM100_TMEM_LOAD_16dp256b4xENS4_13SM90_TMA_LOADENS12_INS13_ILi2ELi4ELi3EEES16_NST_INS5_IJS17_S1K_EEENS5_IJS1K_SD_EEEEEEENS4_17SM75_U32x4_LDSM_NENS4_14SM90_TMA_STOREES22_NS4_17SM90_U32x4_STSM_NENS4_39AutoVectorizingCopyWithAssumedAlignmentILi128EEEEEEvvEEEEvNT_6ParamsE)
        /*0044*/ 	.word	0x00000000
.L_29:


//--------------------- .nv.compat                --------------------------
	.section	.nv.compat,"",@"SHT_CUDA_COMPAT_INFO"
	.align	4
        /*0000*/ 	.byte	0x02, 0x09, 0x01, 0x00, 0x02, 0x02, 0x02, 0x00, 0x02, 0x05, 0x05, 0x00, 0x03, 0x07, 0x01, 0x01
        /*0010*/ 	.byte	0x02, 0x03, 0x01, 0x00, 0x02, 0x06, 0x01, 0x00, 0x04, 0x0b, 0x08, 0x00, 0x09, 0x00, 0x00, 0x00
        /*0020*/ 	.byte	0x00, 0x00, 0x00, 0x00


//--------------------- .nv.info._ZN7cutlass13device_kernelINS_4gemm6kernel13GemmUniversalIN4cute5tupleIJiiiiEEENS1_10collective13CollectiveMmaINS1_35MainloopSm100TmaUmmaWarpSpecializedILi6ELi2ELi4ENS5_IJNS4_1CILi2EEENSA_ILi4EEENSA_ILi1EEEEEEEENS5_IJNSA_ILi64EEESG_NSA_ILi128EEEEEENS_6half_tENS5_IJlSD_lEEESJ_SK_NS4_8TiledMMAINS4_8MMA_AtomIJNS4_20SM100_MMA_F16BF16_SSISJ_SJ_fLi64ELi64ELNS4_4UMMA5MajorE0ELSP_0ELNSO_7ScaleInE0ELSQ_0EEEEEENS4_6LayoutINS5_IJSD_SD_SD_EEENS5_IJNSA_ILi0EEESV_SV_EEEEENS5_IJNS4_10UnderscoreESY_SY_EEEEENS4_23SM90_TMA_LOAD_MULTICASTENS4_14ComposedLayoutINS4_7SwizzleILi3ELi4ELi3EEENS4_18smem_ptr_flag_bitsILi16EEENST_INS5_IJNSA_ILi8EEESG_EEENS5_IJSG_SD_EEEEEEEvNS4_8identityES11_S1B_vS1C_EENS_8epilogue10collective18CollectiveEpilogueINS1E_23Sm100TmaWarpSpecializedILi3ELi2ELi16ELb1ELb0EEEJSI_NS5_IJNST_ISG_SD_EENST_INSA_ILi32EEESD_EEEEESJ_SK_SJ_SK_NS1E_6fusion15FusionCallbacksIS1I_NS1N_17LinearCombinationISJ_fSJ_fLNS_15FloatRoundStyleE2EEESI_S1M_JEEENS4_5SM1004TMEM4LOAD26SM100_TMEM_LOAD_16dp256b4xENS4_13SM90_TMA_LOADENS12_INS13_ILi2ELi4ELi3EEES16_NST_INS5_IJS17_S1K_EEENS5_IJS1K_SD_EEEEEEENS4_17SM75_U32x4_LDSM_NENS4_14SM90_TMA_STOREES22_NS4_17SM90_U32x4_STSM_NENS4_39AutoVectorizingCopyWithAssumedAlignmentILi128EEEEEEvvEEEEvNT_6ParamsE --------------------------
	.section	.nv.info._ZN7cutlass13device_kernelINS_4gemm6kernel13GemmUniversalIN4cute5tupleIJiiiiEEENS1_10collective13CollectiveMmaINS1_35MainloopSm100TmaUmmaWarpSpecializedILi6ELi2ELi4ENS5_IJNS4_1CILi2EEENSA_ILi4EEENSA_ILi1EEEEEEEENS5_IJNSA_ILi64EEESG_NSA_ILi128EEEEEENS_6half_tENS5_IJlSD_lEEESJ_SK_NS4_8TiledMMAINS4_8MMA_AtomIJNS4_20SM100_MMA_F16BF16_SSISJ_SJ_fLi64ELi64ELNS4_4UMMA5MajorE0ELSP_0ELNSO_7ScaleInE0ELSQ_0EEEEEENS4_6LayoutINS5_IJSD_SD_SD_EEENS5_IJNSA_ILi0EEESV_SV_EEEEENS5_IJNS4_10UnderscoreESY_SY_EEEEENS4_23SM90_TMA_LOAD_MULTICASTENS4_14ComposedLayoutINS4_7SwizzleILi3ELi4ELi3EEENS4_18smem_ptr_flag_bitsILi16EEENST_INS5_IJNSA_ILi8EEESG_EEENS5_IJSG_SD_EEEEEEEvNS4_8identityES11_S1B_vS1C_EENS_8epilogue10collective18CollectiveEpilogueINS1E_23Sm100TmaWarpSpecializedILi3ELi2ELi16ELb1ELb0EEEJSI_NS5_IJNST_ISG_SD_EENST_INSA_ILi32EEESD_EEEEESJ_SK_SJ_SK_NS1E_6fusion15FusionCallbacksIS1I_NS1N_17LinearCombinationISJ_fSJ_fLNS_15FloatRoundStyleE2EEESI_S1M_JEEENS4_5SM1004TMEM4LOAD26SM100_TMEM_LOAD_16dp256b4xENS4_13SM90_TMA_LOADENS12_INS13_ILi2ELi4ELi3EEES16_NST_INS5_IJS17_S1K_EEENS5_IJS1K_SD_EEEEEEENS4_17SM75_U32x4_LDSM_NENS4_14SM90_TMA_STOREES22_NS4_17SM90_U32x4_STSM_NENS4_39AutoVectorizingCopyWithAssumedAlignmentILi128EEEEEEvvEEEEvNT_6ParamsE,"",@"SHT_CUDA_INFO"
	.sectionflags	@""
	.align	4


	//----- nvinfo : EIATTR_CUDA_API_VERSION
	.align		4
        /*0000*/ 	.byte	0x04, 0x37
        /*0002*/ 	.short	(.L_31 - .L_30)
.L_30:
        /*0004*/ 	.word	0x00000082


	//----- nvinfo : EIATTR_KPARAM_INFO
	.align		4
.L_31:
        /*0008*/ 	.byte	0x04, 0x17
        /*000a*/ 	.short	(.L_33 - .L_32)
.L_32:
        /*000c*/ 	.word	0x00000000
        /*0010*/ 	.short	0x0000
        /*0012*/ 	.short	0x0000
        /*0014*/ 	.byte	0x00, 0xf0, 0x01, 0x20


	//----- nvinfo : EIATTR_AT_ENTRY_FRAGMENTS
	.align		4
.L_33:
        /*0018*/ 	.byte	0x04, 0x4f
        /*001a*/ 	.short	(.L_35 - .L_34)


	//   ....[0]....
.L_34:
        /*001c*/ 	.word	0x00000006


	//----- nvinfo : EIATTR_RESERVED_SMEM_USED
	.align		4
.L_35:
        /*0020*/ 	.byte	0x01, 0x41
	.zero		2


	//----- nvinfo : EIATTR_SPARSE_MMA_MASK
	.align		4
        /*0024*/ 	.byte	0x03, 0x50
        /*0026*/ 	.short	0x0000


	//----- nvinfo : EIATTR_TCGEN05_1CTA_USED
	.align		4
        /*0028*/ 	.byte	0x01, 0x51
	.zero		2


	//----- nvinfo : EIATTR_MAXREG_COUNT
	.align		4
        /*002c*/ 	.byte	0x03, 0x1b
        /*002e*/ 	.short	0x00ff


	//----- nvinfo : EIATTR_NUM_BARRIERS
	.align		4
        /*0030*/ 	.byte	0x02, 0x4c
        /*0032*/ 	.byte	0x07
	.zero		1


	//----- nvinfo : EIATTR_EXTERNS
	.align		4
        /*0034*/ 	.byte	0x04, 0x0f
        /*0036*/ 	.short	(.L_37 - .L_36)


	//   ....[0]....
	.align		4
.L_36:
        /*0038*/ 	.word	index@(__assertfail)


	//----- nvinfo : EIATTR_MERCURY_ISA_VERSION
	.align		4
.L_37:
        /*003c*/ 	.byte	0x03, 0x5f
        /*003e*/ 	.short	0x0101


	//----- nvinfo : EIATTR_INT_WARP_WIDE_INSTR_OFFSETS
	.align		4
        /*0040*/ 	.byte	0x04, 0x31
        /*0042*/ 	.short	(.L_39 - .L_38)


	//   ....[0]....
.L_38:
        /*0044*/ 	.word	0x00004490


	//   ....[1]....
        /*0048*/ 	.word	0x000044c0


	//   ....[2]....
        /*004c*/ 	.word	0x000044e0


	//   ....[3]....
        /*0050*/ 	.word	0x000050b0


	//   ....[4]....
        /*0054*/ 	.word	0x00005130


	//   ....[5]....
        /*0058*/ 	.word	0x00005230


	//   ....[6]....
        /*005c*/ 	.word	0x00005340


	//----- nvinfo : EIATTR_COOP_GROUP_MASK_REGIDS
	.align		4
.L_39:
        /*0060*/ 	.byte	0x04, 0x29
        /*0062*/ 	.short	(.L_41 - .L_40)


	//   ....[0]....
.L_40:
        /*0064*/ 	.word	0xffffffff


	//   ....[1]....
        /*0068*/ 	.word	0xffffffff


	//   ....[2]....
        /*006c*/ 	.word	0xffffffff


	//   ....[3]....
        /*0070*/ 	.word	0xffffffff


	//   ....[4]....
        /*0074*/ 	.word	0xffffffff


	//   ....[5]....
        /*0078*/ 	.word	0xffffffff


	//   ....[6]....
        /*007c*/ 	.word	0xffffffff


	//   ....[7]....
        /*0080*/ 	.word	0xffffffff


	//   ....[8]....
        /*0084*/ 	.word	0xffffffff


	//   ....[9]....
        /*0088*/ 	.word	0xffffffff


	//   ....[10]....
        /*008c*/ 	.word	0xffffffff


	//   ....[11]....
        /*0090*/ 	.word	0xffffffff


	//   ....[12]....
        /*0094*/ 	.word	0xffffffff


	//   ....[13]....
        /*0098*/ 	.word	0xffffffff


	//----- nvinfo : EIATTR_COOP_GROUP_INSTR_OFFSETS
	.align		4
.L_41:
        /*009c*/ 	.byte	0x04, 0x28
        /*009e*/ 	.short	(.L_43 - .L_42)


	//   ....[0]....
.L_42:
        /*00a0*/ 	.word	0x00000080


	//   ....[1]....
        /*00a4*/ 	.word	0x000004e0


	//   ....[2]....
        /*00a8*/ 	.word	0x000006d0


	//   ....[3]....
        /*00ac*/ 	.word	0x00000850


	//   ....[4]....
        /*00b0*/ 	.word	0x00000950


	//   ....[5]....
        /*00b4*/ 	.word	0x00000ac0


	//   ....[6]....
        /*00b8*/ 	.word	0x00000c60


	//   ....[7]....
        /*00bc*/ 	.word	0x00000e10


	//   ....[8]....
        /*00c0*/ 	.word	0x000024e0


	//   ....[9]....
        /*00c4*/ 	.word	0x000034c0


	//   ....[10]....
        /*00c8*/ 	.word	0x000036d0


	//   ....[11]....
        /*00cc*/ 	.word	0x00003700


	//   ....[12]....
        /*00d0*/ 	.word	0x00004370


	//   ....[13]....
        /*00d4*/ 	.word	0x000045a0


	//----- nvinfo : EIATTR_VRC_CTA_INIT_COUNT
	.align		4
.L_43:
        /*00d8*/ 	.byte	0x02, 0x4a
        /*00da*/ 	.byte	0x80
	.zero		1


	//----- nvinfo : EIATTR_SYSCALL_OFFSETS
	.align		4
        /*00dc*/ 	.byte	0x04, 0x46
        /*00de*/ 	.short	(.L_45 - .L_44)


	//   ....[0]....
.L_44:
        /*00e0*/ 	.word	0x00006030


	//   ....[1]....
        /*00e4*/ 	.word	0x00006120


	//   ....[2]....
        /*00e8*/ 	.word	0x000068f0


	//   ....[3]....
        /*00ec*/ 	.word	0x00007240


	//----- nvinfo : EIATTR_MBARRIER_INSTR_OFFSETS
	.align		4
.L_45:
        /*00f0*/ 	.byte	0x04, 0x39
        /*00f2*/ 	.short	(.L_47 - .L_46)


	//   ....[0]....
.L_46:
        /*00f4*/ 	.word	0x00000600
        /*00f8*/ 	.word	0x000000ff
        /*00fc*/ 	.word	0x00000000
        /*0100*/ 	.short	0x0100
        /*0102*/ 	.byte	0x04
	.zero		1


	//   ....[1]....
        /*0104*/ 	.word	0x00000610
        /*0108*/ 	.word	0x000000ff
        /*010c*/ 	.word	0x00000030
        /*0110*/ 	.short	0x0100
        /*0112*/ 	.byte	0x04
	.zero		1


	//   ....[2]....
        /*0114*/ 	.word	0x00000620
        /*0118*/ 	.word	0x000000ff
        /*011c*/ 	.word	0x00000008
        /*0120*/ 	.short	0x0100
        /*0122*/ 	.byte	0x04
	.zero		1


	//   ....[3]....
        /*0124*/ 	.word	0x00000630
        /*0128*/ 	.word	0x000000ff
        /*012c*/ 	.word	0x00000038
        /*0130*/ 	.short	0x0100
        /*0132*/ 	.byte	0x04
	.zero		1


	//   ....[4]....
        /*0134*/ 	.word	0x00000640
        /*0138*/ 	.word	0x000000ff
        /*013c*/ 	.word	0x00000010
        /*0140*/ 	.short	0x0100
        /*0142*/ 	.byte	0x04
	.zero		1


	//   ....[5]....
        /*0144*/ 	.word	0x00000650
        /*0148*/ 	.word	0x000000ff
        /*014c*/ 	.word	0x00000040
        /*0150*/ 	.short	0x0100
        /*0152*/ 	.byte	0x04
	.zero		1


	//   ....[6]....
        /*0154*/ 	.word	0x00000660
        /*0158*/ 	.word	0x000000ff
        /*015c*/ 	.word	0x00000018
        /*0160*/ 	.short	0x0100
        /*0162*/ 	.byte	0x04
	.zero		1


	//   ....[7]....
        /*0164*/ 	.word	0x00000670
        /*0168*/ 	.word	0x000000ff
        /*016c*/ 	.word	0x00000048
        /*0170*/ 	.short	0x0100
        /*0172*/ 	.byte	0x04
	.zero		1


	//   ....[8]....
        /*0174*/ 	.word	0x00000680
        /*0178*/ 	.word	0x000000ff
        /*017c*/ 	.word	0x00000020
        /*0180*/ 	.short	0x0100
        /*0182*/ 	.byte	0x04
	.zero		1


	//   ....[9]....
        /*0184*/ 	.word	0x00000690
        /*0188*/ 	.word	0x000000ff
        /*018c*/ 	.word	0x00000050
        /*0190*/ 	.short	0x0100
        /*0192*/ 	.byte	0x04
	.zero		1


	//   ....[10]....
        /*0194*/ 	.word	0x000006a0
        /*0198*/ 	.word	0x000000ff
        /*019c*/ 	.word	0x00000028
        /*01a0*/ 	.short	0x0100
        /*01a2*/ 	.byte	0x04
	.zero		1


	//   ....[11]....
        /*01a4*/ 	.word	0x000006b0
        /*01a8*/ 	.word	0x000000ff
        /*01ac*/ 	.word	0x00000058
        /*01b0*/ 	.short	0x0100
        /*01b2*/ 	.byte	0x04
	.zero		1


	//   ....[12]....
        /*01b4*/ 	.word	0x000007e0
        /*01b8*/ 	.word	0x000000ff
        /*01bc*/ 	.word	0x00000060
        /*01c0*/ 	.short	0x0100
        /*01c2*/ 	.byte	0x04
	.zero		1


	//   ....[13]....
        /*01c4*/ 	.word	0x000007f0
        /*01c8*/ 	.word	0x000000ff
        /*01cc*/ 	.word	0x00000078
        /*01d0*/ 	.short	0x0100
        /*01d2*/ 	.byte	0x04
	.zero		1


	//   ....[14]....
        /*01d4*/ 	.word	0x00000800
        /*01d8*/ 	.word	0x000000ff
        /*01dc*/ 	.word	0x00000068
        /*01e0*/ 	.short	0x0100
        /*01e2*/ 	.byte	0x04
	.zero		1


	//   ....[15]....
        /*01e4*/ 	.word	0x00000810
        /*01e8*/ 	.word	0x000000ff
        /*01ec*/ 	.word	0x00000080
        /*01f0*/ 	.short	0x0100
        /*01f2*/ 	.byte	0x04
	.zero		1


	//   ....[16]....
        /*01f4*/ 	.word	0x00000820
        /*01f8*/ 	.word	0x000000ff
        /*01fc*/ 	.word	0x00000070
        /*0200*/ 	.short	0x0100
        /*0202*/ 	.byte	0x04
	.zero		1


	//   ....[17]....
        /*0204*/ 	.word	0x00000830
        /*0208*/ 	.word	0x000000ff
        /*020c*/ 	.word	0x00000088
        /*0210*/ 	.short	0x0100
        /*0212*/ 	.byte	0x04
	.zero		1


	//   ....[18]....
        /*0214*/ 	.word	0x00000920
        /*0218*/ 	.word	0x000000ff
        /*021c*/ 	.word	0x00000090
        /*0220*/ 	.short	0x0100
        /*0222*/ 	.byte	0x06
	.zero		1


	//   ....[19]....
        /*0224*/ 	.word	0x00000930
        /*0228*/ 	.word	0x000000ff
        /*022c*/ 	.word	0x00000098
        /*0230*/ 	.short	0x0100
        /*0232*/ 	.byte	0x06
	.zero		1


	//   ....[20]....
        /*0234*/ 	.word	0x00000a70
        /*0238*/ 	.word	0x000000ff
        /*023c*/ 	.word	0x000000a0
        /*0240*/ 	.short	0x0100
        /*0242*/ 	.byte	0x06
	.zero		1


	//   ....[21]....
        /*0244*/ 	.word	0x00000a80
        /*0248*/ 	.word	0x000000ff
        /*024c*/ 	.word	0x000000b0
        /*0250*/ 	.short	0x0100
        /*0252*/ 	.byte	0x06
	.zero		1


	//   ....[22]....
        /*0254*/ 	.word	0x00000a90
        /*0258*/ 	.word	0x000000ff
        /*025c*/ 	.word	0x000000a8
        /*0260*/ 	.short	0x0100
        /*0262*/ 	.byte	0x06
	.zero		1


	//   ....[23]....
        /*0264*/ 	.word	0x00000aa0
        /*0268*/ 	.word	0x000000ff
        /*026c*/ 	.word	0x000000b8
        /*0270*/ 	.short	0x0100
        /*0272*/ 	.byte	0x06
	.zero		1


	//   ....[24]....
        /*0274*/ 	.word	0x00000bd0
        /*0278*/ 	.word	0x000000ff
        /*027c*/ 	.word	0x000000c0
        /*0280*/ 	.short	0x0100
        /*0282*/ 	.byte	0x04
	.zero		1


	//   ....[25]....
        /*0284*/ 	.word	0x00000be0
        /*0288*/ 	.word	0x000000ff
        /*028c*/ 	.word	0x000000e0
        /*0290*/ 	.short	0x0100
        /*0292*/ 	.byte	0x04
	.zero		1


	//   ....[26]....
        /*0294*/ 	.word	0x00000bf0
        /*0298*/ 	.word	0x000000ff
        /*029c*/ 	.word	0x000000c8
        /*02a0*/ 	.short	0x0100
        /*02a2*/ 	.byte	0x04
	.zero		1


	//   ....[27]....
        /*02a4*/ 	.word	0x00000c00
        /*02a8*/ 	.word	0x000000ff
        /*02ac*/ 	.word	0x000000e8
        /*02b0*/ 	.short	0x0100
        /*02b2*/ 	.byte	0x04
	.zero		1


	//   ....[28]....
        /*02b4*/ 	.word	0x00000c10
        /*02b8*/ 	.word	0x000000ff
        /*02bc*/ 	.word	0x000000d0
        /*02c0*/ 	.short	0x0100
        /*02c2*/ 	.byte	0x04
	.zero		1


	//   ....[29]....
        /*02c4*/ 	.word	0x00000c20
        /*02c8*/ 	.word	0x000000ff
        /*02cc*/ 	.word	0x000000f0
        /*02d0*/ 	.short	0x0100
        /*02d2*/ 	.byte	0x04
	.zero		1


	//   ....[30]....
        /*02d4*/ 	.word	0x00000c30
        /*02d8*/ 	.word	0x000000ff
        /*02dc*/ 	.word	0x000000d8
        /*02e0*/ 	.short	0x0100
        /*02e2*/ 	.byte	0x04
	.zero		1


	//   ....[31]....
        /*02e4*/ 	.word	0x00000c40
        /*02e8*/ 	.word	0x000000ff
        /*02ec*/ 	.word	0x000000f8
        /*02f0*/ 	.short	0x0100
        /*02f2*/ 	.byte	0x04
	.zero		1


	//   ....[32]....
        /*02f4*/ 	.word	0x00000d30
        /*02f8*/ 	.word	0x000000ff
        /*02fc*/ 	.word	0x00000100
        /*0300*/ 	.short	0x0100
        /*0302*/ 	.byte	0x04
	.zero		1


	//   ....[33]....
        /*0304*/ 	.word	0x00000d40
        /*0308*/ 	.word	0x000000ff
        /*030c*/ 	.word	0x00000110
        /*0310*/ 	.short	0x0100
        /*0312*/ 	.byte	0x04
	.zero		1


	//   ....[34]....
        /*0314*/ 	.word	0x00000d50
        /*0318*/ 	.word	0x000000ff
        /*031c*/ 	.word	0x00000108
        /*0320*/ 	.short	0x0100
        /*0322*/ 	.byte	0x04
	.zero		1


	//   ....[35]....
        /*0324*/ 	.word	0x00000d60
        /*0328*/ 	.word	0x000000ff
        /*032c*/ 	.word	0x00000118
        /*0330*/ 	.short	0x0100
        /*0332*/ 	.byte	0x04
	.zero		1


	//   ....[36]....
        /*0334*/ 	.word	0x00001ad0
        /*0338*/ 	.word	0x00000000
        /*033c*/ 	.word	0x00000110
        /*0340*/ 	.short	0x010a
        /*0342*/ 	.byte	0xff
	.zero		1


	//   ....[37]....
        /*0344*/ 	.word	0x00001b00
        /*0348*/ 	.word	0x00000000
        /*034c*/ 	.word	0x00000100
        /*0350*/ 	.short	0x0101
        /*0352*/ 	.byte	0xff
	.zero		1


	//   ....[38]....
        /*0354*/ 	.word	0x00001be0
        /*0358*/ 	.word	0x000000ff
        /*035c*/ 	.word	0x00000030
        /*0360*/ 	.short	0x010a
        /*0362*/ 	.byte	0x04
	.zero		1


	//   ....[39]....
        /*0364*/ 	.word	0x00001c60
        /*0368*/ 	.word	0x000000ff
        /*036c*/ 	.word	0x00000030
        /*0370*/ 	.short	0x010a
        /*0372*/ 	.byte	0x21
	.zero		1


	//   ....[40]....
        /*0374*/ 	.word	0x00001da0
        /*0378*/ 	.word	0x000000ff
        /*037c*/ 	.word	0x00000030
        /*0380*/ 	.short	0x010a
        /*0382*/ 	.byte	0x04
	.zero		1


	//   ....[41]....
        /*0384*/ 	.word	0x00002060
        /*0388*/ 	.word	0x000000ff
        /*038c*/ 	.word	0x00000098
        /*0390*/ 	.short	0x0101
        /*0392*/ 	.byte	0x15
	.zero		1


	//   ....[42]....
        /*0394*/ 	.word	0x00002080
        /*0398*/ 	.word	0x000000ff
        /*039c*/ 	.word	0x00000030
        /*03a0*/ 	.short	0x010a
        /*03a2*/ 	.byte	0x04
	.zero		1


	//   ....[43]....
        /*03a4*/ 	.word	0x00002100
        /*03a8*/ 	.word	0x000000ff
        /*03ac*/ 	.word	0x00000030
        /*03b0*/ 	.short	0x010a
        /*03b2*/ 	.byte	0x21
	.zero		1


	//   ....[44]....
        /*03b4*/ 	.word	0x00002240
        /*03b8*/ 	.word	0x000000ff
        /*03bc*/ 	.word	0x00000030
        /*03c0*/ 	.short	0x010a
        /*03c2*/ 	.byte	0x04
	.zero		1


	//   ....[45]....
        /*03c4*/ 	.word	0x00002510
        /*03c8*/ 	.word	0x00000003
        /*03cc*/ 	.word	0x000000a0
        /*03d0*/ 	.short	0x010a
        /*03d2*/ 	.byte	0xff
	.zero		1


	//   ....[46]....
        /*03d4*/ 	.word	0x00002660
        /*03d8*/ 	.word	0x00000000
        /*03dc*/ 	.word	0x00000000
        /*03e0*/ 	.short	0x0101
        /*03e2*/ 	.byte	0xff
	.zero		1


	//   ....[47]....
        /*03e4*/ 	.word	0x00002c20
        /*03e8*/ 	.word	0x000000ff
        /*03ec*/ 	.word	0x00000000
        /*03f0*/ 	.short	0x010a
        /*03f2*/ 	.byte	0x04
	.zero		1


	//   ....[48]....
        /*03f4*/ 	.word	0x00002cb0
        /*03f8*/ 	.word	0x000000ff
        /*03fc*/ 	.word	0x00000000
        /*0400*/ 	.short	0x010a
        /*0402*/ 	.byte	0x05
	.zero		1


	//   ....[49]....
        /*0404*/ 	.word	0x00002d40
        /*0408*/ 	.word	0x000000ff
        /*040c*/ 	.word	0x00000000
        /*0410*/ 	.short	0x010a
        /*0412*/ 	.byte	0x05
	.zero		1


	//   ....[50]....
        /*0414*/ 	.word	0x00002dd0
        /*0418*/ 	.word	0x000000ff
        /*041c*/ 	.word	0x00000000
        /*0420*/ 	.short	0x010a
        /*0422*/ 	.byte	0x05
	.zero		1


	//   ....[51]....
        /*0424*/ 	.word	0x00002e60
        /*0428*/ 	.word	0x000000ff
        /*042c*/ 	.word	0x00000000
        /*0430*/ 	.short	0x010a
        /*0432*/ 	.byte	0x05
	.zero		1


	//   ....[52]....
        /*0434*/ 	.word	0x00002f00
        /*0438*/ 	.word	0x00000000
        /*043c*/ 	.word	0x00000000
        /*0440*/ 	.short	0x010a
        /*0442*/ 	.byte	0xff
	.zero		1


	//   ....[53]....
        /*0444*/ 	.word	0x00003020
        /*0448*/ 	.word	0x00000002
        /*044c*/ 	.word	0x00000100
        /*0450*/ 	.short	0x010a
        /*0452*/ 	.byte	0xff
	.zero		1


	//   ....[54]....
        /*0454*/ 	.word	0x00003090
        /*0458*/ 	.word	0x00000002
        /*045c*/ 	.word	0x00000000
        /*0460*/ 	.short	0x0101
        /*0462*/ 	.byte	0xff
	.zero		1


	//   ....[55]....
        /*0464*/ 	.word	0x000030b0
        /*0468*/ 	.word	0x000000ff
        /*046c*/ 	.word	0x000000b0
        /*0470*/ 	.short	0x010a
        /*0472*/ 	.byte	0x04
	.zero		1


	//   ....[56]....
        /*0474*/ 	.word	0x000031d0
        /*0478*/ 	.word	0x00000002
        /*047c*/ 	.word	0x000000a0
        /*0480*/ 	.short	0x010a
        /*0482*/ 	.byte	0xff
	.zero		1


	//   ....[57]....
        /*0484*/ 	.word	0x000032d0
        /*0488*/ 	.word	0x00000002
        /*048c*/ 	.word	0x00000000
        /*0490*/ 	.short	0x0101
        /*0492*/ 	.byte	0xff
	.zero		1


	//   ....[58]....
        /*0494*/ 	.word	0x00003360
        /*0498*/ 	.word	0x000000ff
        /*049c*/ 	.word	0x000000b0
        /*04a0*/ 	.short	0x0106
        /*04a2*/ 	.byte	0x04
	.zero		1


	//   ....[59]....
        /*04a4*/ 	.word	0x00003380
        /*04a8*/ 	.word	0x000000ff
        /*04ac*/ 	.word	0x000000b0
        /*04b0*/ 	.short	0x010a
        /*04b2*/ 	.byte	0x04
	.zero		1


	//   ....[60]....
        /*04b4*/ 	.word	0x00003410
        /*04b8*/ 	.word	0x000000ff
        /*04bc*/ 	.word	0x000000b0
        /*04c0*/ 	.short	0x0106
        /*04c2*/ 	.byte	0x07
	.zero		1


	//   ....[61]....
        /*04c4*/ 	.word	0x00003450
        /*04c8*/ 	.word	0x00000000
        /*04cc*/ 	.word	0x000000b0
        /*04d0*/ 	.short	0x010a
        /*04d2*/ 	.byte	0xff
	.zero		1


	//   ....[62]....
        /*04d4*/ 	.word	0x00003a20
        /*04d8*/ 	.word	0x00000000
        /*04dc*/ 	.word	0x000000a0
        /*04e0*/ 	.short	0x010a
        /*04e2*/ 	.byte	0xff
	.zero		1


	//   ....[63]....
        /*04e4*/ 	.word	0x00003b20
        /*04e8*/ 	.word	0x00000003
        /*04ec*/ 	.word	0x00000000
        /*04f0*/ 	.short	0x0101
        /*04f2*/ 	.byte	0xff
	.zero		1


	//   ....[64]....
        /*04f4*/ 	.word	0x00003b30
        /*04f8*/ 	.word	0x000000ff
        /*04fc*/ 	.word	0x00000000
        /*0500*/ 	.short	0x010a
        /*0502*/ 	.byte	0x04
	.zero		1


	//   ....[65]....
        /*0504*/ 	.word	0x00003bb0
        /*0508*/ 	.word	0x000000ff
        /*050c*/ 	.word	0x000000e0
        /*0510*/ 	.short	0x010a
        /*0512*/ 	.byte	0x2e
	.zero		1


	//   ....[66]....
        /*0514*/ 	.word	0x00003c90
        /*0518*/ 	.word	0x000000ff
        /*051c*/ 	.word	0x00000000
        /*0520*/ 	.short	0x010a
        /*0522*/ 	.byte	0x07
	.zero		1


	//   ....[67]....
        /*0524*/ 	.word	0x00003dd0
        /*0528*/ 	.word	0x000000ff
        /*052c*/ 	.word	0x00000000
        /*0530*/ 	.short	0x010a
        /*0532*/ 	.byte	0x04
	.zero		1


	//   ....[68]....
        /*0534*/ 	.word	0x000041a0
        /*0538*/ 	.word	0x000000ff
        /*053c*/ 	.word	0x00000000
        /*0540*/ 	.short	0x010a
        /*0542*/ 	.byte	0x04
	.zero		1


	//   ....[69]....
        /*0544*/ 	.word	0x00004230
        /*0548*/ 	.word	0x000000ff
        /*054c*/ 	.word	0x00000000
        /*0550*/ 	.short	0x010a
        /*0552*/ 	.byte	0x05
	.zero		1


	//   ....[70]....
        /*0554*/ 	.word	0x000042c0
        /*0558*/ 	.word	0x000000ff
        /*055c*/ 	.word	0x00000000
        /*0560*/ 	.short	0x010a
        /*0562*/ 	.byte	0x05
	.zero		1


	//   ....[71]....
        /*0564*/ 	.word	0x00004350
        /*0568*/ 	.word	0x000000ff
        /*056c*/ 	.word	0x00000000
        /*0570*/ 	.short	0x010a
        /*0572*/ 	.byte	0x04
	.zero		1


	//   ....[72]....
        /*0574*/ 	.word	0x000047e0
        /*0578*/ 	.word	0x0000000c
        /*057c*/ 	.word	0x000000a0
        /*0580*/ 	.short	0x010a
        /*0582*/ 	.byte	0xff
	.zero		1


	//   ....[73]....
        /*0584*/ 	.word	0x00004950
        /*0588*/ 	.word	0x00000000
        /*058c*/ 	.word	0x00000000
        /*0590*/ 	.short	0x0101
        /*0592*/ 	.byte	0xff
	.zero		1


	//   ....[74]....
        /*0594*/ 	.word	0x00004dd0
        /*0598*/ 	.word	0x000000ff
        /*059c*/ 	.word	0x00000098
        /*05a0*/ 	.short	0x010a
        /*05a2*/ 	.byte	0x18
	.zero		1


	//   ....[75]....
        /*05a4*/ 	.word	0x00004f90
        /*05a8*/ 	.word	0x000000ff
        /*05ac*/ 	.word	0x00000078
        /*05b0*/ 	.short	0x010a
        /*05b2*/ 	.byte	0x04
	.zero		1


	//   ....[76]....
        /*05b4*/ 	.word	0x00005160
        /*05b8*/ 	.word	0x000000ff
        /*05bc*/ 	.word	0x00000060
        /*05c0*/ 	.short	0x010b
        /*05c2*/ 	.byte	0x04
	.zero		1


	//   ....[77]....
        /*05c4*/ 	.word	0x00005170
        /*05c8*/ 	.word	0x000000ff
        /*05cc*/ 	.word	0x00000000
        /*05d0*/ 	.short	0x0101
        /*05d2*/ 	.byte	0x14
	.zero		1


	//   ....[78]....
        /*05d4*/ 	.word	0x00005180
        /*05d8*/ 	.word	0x000000ff
        /*05dc*/ 	.word	0x00000078
        /*05e0*/ 	.short	0x010a
        /*05e2*/ 	.byte	0x05
	.zero		1


	//   ....[79]....
        /*05e4*/ 	.word	0x00005370
        /*05e8*/ 	.word	0x000000ff
        /*05ec*/ 	.word	0x00000060
        /*05f0*/ 	.short	0x010b
        /*05f2*/ 	.byte	0x05
	.zero		1


	//   ....[80]....
        /*05f4*/ 	.word	0x00005380
        /*05f8*/ 	.word	0x000000ff
        /*05fc*/ 	.word	0x00000000
        /*0600*/ 	.short	0x0101
        /*0602*/ 	.byte	0x04
	.zero		1


	//   ....[81]....
        /*0604*/ 	.word	0x00005420
        /*0608*/ 	.word	0x000000ff
        /*060c*/ 	.word	0x00000000
        /*0610*/ 	.short	0x010a
        /*0612*/ 	.byte	0x04
	.zero		1


	//   ....[82]....
        /*0614*/ 	.word	0x000054b0
        /*0618*/ 	.word	0x000000ff
        /*061c*/ 	.word	0x00000000
        /*0620*/ 	.short	0x010a
        /*0622*/ 	.byte	0x05
	.zero		1


	//   ....[83]....
        /*0624*/ 	.word	0x00005550
        /*0628*/ 	.word	0x00000000
        /*062c*/ 	.word	0x00000000
        /*0630*/ 	.short	0x010a
        /*0632*/ 	.byte	0xff
	.zero		1


	//   ....[84]....
        /*0634*/ 	.word	0x000058a0
        /*0638*/ 	.word	0x00000000
        /*063c*/ 	.word	0x000000a0
        /*0640*/ 	.short	0x010a
        /*0642*/ 	.byte	0xff
	.zero		1


	//   ....[85]....
        /*0644*/ 	.word	0x00005970
        /*0648*/ 	.word	0x00000000
        /*064c*/ 	.word	0x00000000
        /*0650*/ 	.short	0x0101
        /*0652*/ 	.byte	0xff
	.zero		1


	//   ....[86]....
        /*0654*/ 	.word	0x00006520
        /*0658*/ 	.word	0x00000002
        /*065c*/ 	.word	0x00000060
        /*0660*/ 	.short	0x010a
        /*0662*/ 	.byte	0xff
	.zero		1


	//   ....[87]....
        /*0664*/ 	.word	0x00006550
        /*0668*/ 	.word	0x0000001b
        /*066c*/ 	.word	0x000000c0
        /*0670*/ 	.short	0x010a
        /*0672*/ 	.byte	0xff
	.zero		1


	//   ....[88]....
        /*0674*/ 	.word	0x00006640
        /*0678*/ 	.word	0x00000002
        /*067c*/ 	.word	0x00000060
        /*0680*/ 	.short	0x010a
        /*0682*/ 	.byte	0xff
	.zero		1


	//   ....[89]....
        /*0684*/ 	.word	0x000067d0
        /*0688*/ 	.word	0x0000001b
        /*068c*/ 	.word	0x000000c0
        /*0690*/ 	.short	0x010a
        /*0692*/ 	.byte	0xff
	.zero		1


	//   ....[90]....
        /*0694*/ 	.word	0x00006fa0
        /*0698*/ 	.word	0x00000000
        /*069c*/ 	.word	0x00000000
        /*06a0*/ 	.short	0x0101
        /*06a2*/ 	.byte	0xff
	.zero		1


	//   ....[91]....
        /*06a4*/ 	.word	0x00006fb0
        /*06a8*/ 	.word	0x00000002
        /*06ac*/ 	.word	0x00000060
        /*06b0*/ 	.short	0x010a
        /*06b2*/ 	.byte	0xff
	.zero		1


	//   ....[92]....
        /*06b4*/ 	.word	0x00007070
        /*06b8*/ 	.word	0x00000002
        /*06bc*/ 	.word	0x00000060
        /*06c0*/ 	.short	0x010a
        /*06c2*/ 	.byte	0xff
	.zero		1


	//   ....[93]....
        /*06c4*/ 	.word	0x00007420
        /*06c8*/ 	.word	0x000000ff
        /*06cc*/ 	.word	0x00000000
        /*06d0*/ 	.short	0x0101
        /*06d2*/ 	.byte	0x04
	.zero		1


	//   ....[94]....
        /*06d4*/ 	.word	0x00007970
        /*06d8*/ 	.word	0x00000000
        /*06dc*/ 	.word	0x00000000
        /*06e0*/ 	.short	0x0101
        /*06e2*/ 	.byte	0xff
	.zero		1


	//   ....[95]....
        /*06e4*/ 	.word	0x00007c30
        /*06e8*/ 	.word	0x000000ff
        /*06ec*/ 	.word	0x00000000
        /*06f0*/ 	.short	0x0101
        /*06f2*/ 	.byte	0x06
	.zero		1


	//   ....[96]....
        /*06f4*/ 	.word	0x00007c50
        /*06f8*/ 	.word	0x00000000
        /*06fc*/ 	.word	0x00000110
        /*0700*/ 	.short	0x010a
        /*0702*/ 	.byte	0xff
	.zero		1


	//   ....[97]....
        /*0704*/ 	.word	0x00007cb0
        /*0708*/ 	.word	0x00000000
        /*070c*/ 	.word	0x00000030
        /*0710*/ 	.short	0x010a
        /*0712*/ 	.byte	0xff
	.zero		1


	//   ....[98]....
        /*0714*/ 	.word	0x00007d10
        /*0718*/ 	.word	0x00000000
        /*071c*/ 	.word	0x00000030
        /*0720*/ 	.short	0x010a
        /*0722*/ 	.byte	0xff
	.zero		1


	//   ....[99]....
        /*0724*/ 	.word	0x00007d60
        /*0728*/ 	.word	0x00000003
        /*072c*/ 	.word	0x000000a0
        /*0730*/ 	.short	0x010a
        /*0732*/ 	.byte	0xff
	.zero		1


	//   ....[100]....
        /*0734*/ 	.word	0x00007dc0
        /*0738*/ 	.word	0x00000000
        /*073c*/ 	.word	0x00000000
        /*0740*/ 	.short	0x010a
        /*0742*/ 	.byte	0xff
	.zero		1


	//   ....[101]....
        /*0744*/ 	.word	0x00007e20
        /*0748*/ 	.word	0x00000000
        /*074c*/ 	.word	0x00000000
        /*0750*/ 	.short	0x010a
        /*0752*/ 	.byte	0xff
	.zero		1


	//   ....[102]....
        /*0754*/ 	.word	0x00007e80
        /*0758*/ 	.word	0x00000000
        /*075c*/ 	.word	0x00000000
        /*0760*/ 	.short	0x010a
        /*0762*/ 	.byte	0xff
	.zero		1


	//   ....[103]....
        /*0764*/ 	.word	0x00007ee0
        /*0768*/ 	.word	0x00000000
        /*076c*/ 	.word	0x00000000
        /*0770*/ 	.short	0x010a
        /*0772*/ 	.byte	0xff
	.zero		1


	//   ....[104]....
        /*0774*/ 	.word	0x00007f40
        /*0778*/ 	.word	0x00000000
        /*077c*/ 	.word	0x00000000
        /*0780*/ 	.short	0x010a
        /*0782*/ 	.byte	0xff
	.zero		1


	//   ....[105]....
        /*0784*/ 	.word	0x00007f90
        /*0788*/ 	.word	0x00000002
        /*078c*/ 	.word	0x00000100
        /*0790*/ 	.short	0x010a
        /*0792*/ 	.byte	0xff
	.zero		1


	//   ....[106]....
        /*0794*/ 	.word	0x00007ff0
        /*0798*/ 	.word	0x00000002
        /*079c*/ 	.word	0x000000b0
        /*07a0*/ 	.short	0x010a
        /*07a2*/ 	.byte	0xff
	.zero		1


	//   ....[107]....
        /*07a4*/ 	.word	0x00008040
        /*07a8*/ 	.word	0x00000002
        /*07ac*/ 	.word	0x000000a0
        /*07b0*/ 	.short	0x010a
        /*07b2*/ 	.byte	0xff
	.zero		1


	//   ....[108]....
        /*07b4*/ 	.word	0x000080a0
        /*07b8*/ 	.word	0x00000000
        /*07bc*/ 	.word	0x000000b0
        /*07c0*/ 	.short	0x010a
        /*07c2*/ 	.byte	0xff
	.zero		1


	//   ....[109]....
        /*07c4*/ 	.word	0x000080f0
        /*07c8*/ 	.word	0x00000000
        /*07cc*/ 	.word	0x000000a0
        /*07d0*/ 	.short	0x010a
        /*07d2*/ 	.byte	0xff
	.zero		1


	//   ....[110]....
        /*07d4*/ 	.word	0x00008150
        /*07d8*/ 	.word	0x00000002
        /*07dc*/ 	.word	0x000000e0
        /*07e0*/ 	.short	0x010a
        /*07e2*/ 	.byte	0xff
	.zero		1


	//   ....[111]....
        /*07e4*/ 	.word	0x000081b0
        /*07e8*/ 	.word	0x00000000
        /*07ec*/ 	.word	0x00000000
        /*07f0*/ 	.short	0x010a
        /*07f2*/ 	.byte	0xff
	.zero		1


	//   ....[112]....
        /*07f4*/ 	.word	0x00008210
        /*07f8*/ 	.word	0x00000000
        /*07fc*/ 	.word	0x00000000
        /*0800*/ 	.short	0x010a
        /*0802*/ 	.byte	0xff
	.zero		1


	//   ....[113]....
        /*0804*/ 	.word	0x00008270
        /*0808*/ 	.word	0x00000000
        /*080c*/ 	.word	0x00000000
        /*0810*/ 	.short	0x010a
        /*0812*/ 	.byte	0xff
	.zero		1


	//   ....[114]....
        /*0814*/ 	.word	0x000082d0
        /*0818*/ 	.word	0x00000000
        /*081c*/ 	.word	0x00000000
        /*0820*/ 	.short	0x010a
        /*0822*/ 	.byte	0xff
	.zero		1


	//   ....[115]....
        /*0824*/ 	.word	0x00008330
        /*0828*/ 	.word	0x00000000
        /*082c*/ 	.word	0x00000000
        /*0830*/ 	.short	0x010a
        /*0832*/ 	.byte	0xff
	.zero		1


	//   ....[116]....
        /*0834*/ 	.word	0x00008380
        /*0838*/ 	.word	0x0000000c
        /*083c*/ 	.word	0x000000a0
        /*0840*/ 	.short	0x010a
        /*0842*/ 	.byte	0xff
	.zero		1


	//   ....[117]....
        /*0844*/ 	.word	0x000083e0
        /*0848*/ 	.word	0x00000000
        /*084c*/ 	.word	0x00000098
        /*0850*/ 	.short	0x010a
        /*0852*/ 	.byte	0xff
	.zero		1


	//   ....[118]....
        /*0854*/ 	.word	0x00008440
        /*0858*/ 	.word	0x00000000
        /*085c*/ 	.word	0x00000078
        /*0860*/ 	.short	0x010a
        /*0862*/ 	.byte	0xff
	.zero		1


	//   ....[119]....
        /*0864*/ 	.word	0x000084a0
        /*0868*/ 	.word	0x00000006
        /*086c*/ 	.word	0x00000078
        /*0870*/ 	.short	0x010a
        /*0872*/ 	.byte	0xff
	.zero		1


	//   ....[120]....
        /*0874*/ 	.word	0x00008500
        /*0878*/ 	.word	0x00000000
        /*087c*/ 	.word	0x00000000
        /*0880*/ 	.short	0x010a
        /*0882*/ 	.byte	0xff
	.zero		1


	//   ....[121]....
        /*0884*/ 	.word	0x00008560
        /*0888*/ 	.word	0x00000000
        /*088c*/ 	.word	0x00000000
        /*0890*/ 	.short	0x010a
        /*0892*/ 	.byte	0xff
	.zero		1


	//   ....[122]....
        /*0894*/ 	.word	0x000085b0
        /*0898*/ 	.word	0x00000000
        /*089c*/ 	.word	0x000000a0
        /*08a0*/ 	.short	0x010a
        /*08a2*/ 	.byte	0xff
	.zero		1


	//   ....[123]....
        /*08a4*/ 	.word	0x00008600
        /*08a8*/ 	.word	0x00000002
        /*08ac*/ 	.word	0x00000060
        /*08b0*/ 	.short	0x010a
        /*08b2*/ 	.byte	0xff
	.zero		1


	//   ....[124]....
        /*08b4*/ 	.word	0x00008650
        /*08b8*/ 	.word	0x0000001b
        /*08bc*/ 	.word	0x000000c0
        /*08c0*/ 	.short	0x010a
        /*08c2*/ 	.byte	0xff
	.zero		1


	//   ....[125]....
        /*08c4*/ 	.word	0x000086a0
        /*08c8*/ 	.word	0x00000002
        /*08cc*/ 	.word	0x00000060
        /*08d0*/ 	.short	0x010a
        /*08d2*/ 	.byte	0xff
	.zero		1


	//----- nvinfo : EIATTR_NUM_MBARRIERS
	.align		4
.L_47:
        /*08d4*/ 	.byte	0x03, 0x38
        /*08d6*/ 	.short	0x0024


	//----- nvinfo : EIATTR_EXIT_INSTR_OFFSETS
	.align		4
        /*08d8*/ 	.byte	0x04, 0x1c
        /*08da*/ 	.short	(.L_49 - .L_48)


	//   ....[0]....
.L_48:
        /*08dc*/ 	.word	0x00002f30


	//   ....[1]....
        /*08e0*/ 	.word	0x00003420


	//   ....[2]....
        /*08e4*/ 	.word	0x00003480


	//   ....[3]....
        /*08e8*/ 	.word	0x000045b0


	//   ....[4]....
        /*08ec*/ 	.word	0x00005580


	//   ....[5]....
        /*08f0*/ 	.word	0x000055c0


	//   ....[6]....
        /*08f4*/ 	.word	0x00007b30


	//   ....[7]....
        /*08f8*/ 	.word	0x00007ba0


	//   ....[8]....
        /*08fc*/ 	.word	0x00007bd0


	//   ....[9]....
        /*0900*/ 	.word	0x00007c40


	//----- nvinfo : EIATTR_MAX_THREADS
	.align		4
.L_49:
        /*0904*/ 	.byte	0x04, 0x05
        /*0906*/ 	.short	(.L_51 - .L_50)
.L_50:
        /*0908*/ 	.word	0x00000100
        /*090c*/ 	.word	0x00000001
        /*0910*/ 	.word	0x00000001


	//----- nvinfo : EIATTR_CRS_STACK_SIZE
	.align		4
.L_51:
        /*0914*/ 	.byte	0x04, 0x1e
        /*0916*/ 	.short	(.L_53 - .L_52)
.L_52:
        /*0918*/ 	.word	0x00000000


	//----- nvinfo : EIATTR_CBANK_PARAM_SIZE
	.align		4
.L_53:
        /*091c*/ 	.byte	0x03, 0x19
        /*091e*/ 	.short	0x0800


	//----- nvinfo : EIATTR_PARAM_CBANK
	.align		4
        /*0920*/ 	.byte	0x04, 0x0a
        /*0922*/ 	.short	(.L_55 - .L_54)
	.align		4
.L_54:
        /*0924*/ 	.word	index@(.nv.constant0._ZN7cutlass13device_kernelINS_4gemm6kernel13GemmUniversalIN4cute5tupleIJiiiiEEENS1_10collective13CollectiveMmaINS1_35MainloopSm100TmaUmmaWarpSpecializedILi6ELi2ELi4ENS5_IJNS4_1CILi2EEENSA_ILi4EEENSA_ILi1EEEEEEEENS5_IJNSA_ILi64EEESG_NSA_ILi128EEEEEENS_6half_tENS5_IJlSD_lEEESJ_SK_NS4_8TiledMMAINS4_8MMA_AtomIJNS4_20SM100_MMA_F16BF16_SSISJ_SJ_fLi64ELi64ELNS4_4UMMA5MajorE0ELSP_0ELNSO_7ScaleInE0ELSQ_0EEEEEENS4_6LayoutINS5_IJSD_SD_SD_EEENS5_IJNSA_ILi0EEESV_SV_EEEEENS5_IJNS4_10UnderscoreESY_SY_EEEEENS4_23SM90_TMA_LOAD_MULTICASTENS4_14ComposedLayoutINS4_7SwizzleILi3ELi4ELi3EEENS4_18smem_ptr_flag_bitsILi16EEENST_INS5_IJNSA_ILi8EEESG_EEENS5_IJSG_SD_EEEEEEEvNS4_8identityES11_S1B_vS1C_EENS_8epilogue10collective18CollectiveEpilogueINS1E_23Sm100TmaWarpSpecializedILi3ELi2ELi16ELb1ELb0EEEJSI_NS5_IJNST_ISG_SD_EENST_INSA_ILi32EEESD_EEEEESJ_SK_SJ_SK_NS1E_6fusion15FusionCallbacksIS1I_NS1N_17LinearCombinationISJ_fSJ_fLNS_15FloatRoundStyleE2EEESI_S1M_JEEENS4_5SM1004TMEM4LOAD26SM100_TMEM_LOAD_16dp256b4xENS4_13SM90_TMA_LOADENS12_INS13_ILi2ELi4ELi3EEES16_NST_INS5_IJS17_S1K_EEENS5_IJS1K_SD_EEEEEEENS4_17SM75_U32x4_LDSM_NENS4_14SM90_TMA_STOREES22_NS4_17SM90_U32x4_STSM_NENS4_39AutoVectorizingCopyWithAssumedAlignmentILi128EEEEEEvvEEEEvNT_6ParamsE)
        /*0928*/ 	.short	0x0380
        /*092a*/ 	.short	0x0800


	//----- nvinfo : EIATTR_SW_WAR
	.align		4
.L_55:
        /*092c*/ 	.byte	0x04, 0x36
        /*092e*/ 	.short	(.L_57 - .L_56)
.L_56:
        /*0930*/ 	.word	0x00000008
.L_57:


//--------------------- .nv.callgraph             --------------------------
	.section	.nv.callgraph,"",@"SHT_CUDA_CALLGRAPH"
	.align	4
	.sectionentsize	8
	.align		4
        /*0000*/ 	.word	0x00000000
	.align		4
        /*0004*/ 	.word	0xffffffff
	.align		4
        /*0008*/ 	.word	index@(_ZN7cutlass13device_kernelINS_4gemm6kernel13GemmUniversalIN4cute5tupleIJiiiiEEENS1_10collective13CollectiveMmaINS1_35MainloopSm100TmaUmmaWarpSpecializedILi6ELi2ELi4ENS5_IJNS4_1CILi2EEENSA_ILi4EEENSA_ILi1EEEEEEEENS5_IJNSA_ILi64EEESG_NSA_ILi128EEEEEENS_6half_tENS5_IJlSD_lEEESJ_SK_NS4_8TiledMMAINS4_8MMA_AtomIJNS4_20SM100_MMA_F16BF16_SSISJ_SJ_fLi64ELi64ELNS4_4UMMA5MajorE0ELSP_0ELNSO_7ScaleInE0ELSQ_0EEEEEENS4_6LayoutINS5_IJSD_SD_SD_EEENS5_IJNSA_ILi0EEESV_SV_EEEEENS5_IJNS4_10UnderscoreESY_SY_EEEEENS4_23SM90_TMA_LOAD_MULTICASTENS4_14ComposedLayoutINS4_7SwizzleILi3ELi4ELi3EEENS4_18smem_ptr_flag_bitsILi16EEENST_INS5_IJNSA_ILi8EEESG_EEENS5_IJSG_SD_EEEEEEEvNS4_8identityES11_S1B_vS1C_EENS_8epilogue10collective18CollectiveEpilogueINS1E_23Sm100TmaWarpSpecializedILi3ELi2ELi16ELb1ELb0EEEJSI_NS5_IJNST_ISG_SD_EENST_INSA_ILi32EEESD_EEEEESJ_SK_SJ_SK_NS1E_6fusion15FusionCallbacksIS1I_NS1N_17LinearCombinationISJ_fSJ_fLNS_15FloatRoundStyleE2EEESI_S1M_JEEENS4_5SM1004TMEM4LOAD26SM100_TMEM_LOAD_16dp256b4xENS4_13SM90_TMA_LOADENS12_INS13_ILi2ELi4ELi3EEES16_NST_INS5_IJS17_S1K_EEENS5_IJS1K_SD_EEEEEEENS4_17SM75_U32x4_LDSM_NENS4_14SM90_TMA_STOREES22_NS4_17SM90_U32x4_STSM_NENS4_39AutoVectorizingCopyWithAssumedAlignmentILi128EEEEEEvvEEEEvNT_6ParamsE)
	.align		4
        /*000c*/ 	.word	index@(__assertfail)
	.align		4
        /*0010*/ 	.word	0x00000000
	.align		4
        /*0014*/ 	.word	0xfffffffe
	.align		4
        /*0018*/ 	.word	0x00000000
	.align		4
        /*001c*/ 	.word	0xfffffffd
	.align		4
        /*0020*/ 	.word	0x00000000
	.align		4
        /*0024*/ 	.word	0xfffffffc


//--------------------- .nv.constant4             --------------------------
	.section	.nv.constant4,"a",@progbits
	.align	8
	.align		8
.nv.constant4:
        /*0000*/ 	.dword	__assertfail
	.align		8
        /*0008*/ 	.dword	__unnamed_1
	.align		8
        /*0010*/ 	.dword	__unnamed_2
	.align		8
        /*0018*/ 	.dword	_ZN40_INTERNAL_9f8128f4_4_k_cu_e4cb27c4_206664cuda3std3__45__cpo5beginE
	.align		8
        /*0020*/ 	.dword	_ZN40_INTERNAL_9f8128f4_4_k_cu_e4cb27c4_206664cuda3std3__45__cpo3endE
	.align		8
        /*0028*/ 	.dword	_ZN40_INTERNAL_9f8128f4_4_k_cu_e4cb27c4_206664cuda3std3__45__cpo6cbeginE
	.align		8
        /*0030*/ 	.dword	_ZN40_INTERNAL_9f8128f4_4_k_cu_e4cb27c4_206664cuda3std3__45__cpo4cendE
	.align		8
        /*0038*/ 	.dword	_ZN40_INTERNAL_9f8128f4_4_k_cu_e4cb27c4_206664cuda3std3__442_GLOBAL__N__9f8128f4_4_k_cu_e4cb27c4_206666ignoreE
	.align		8
        /*0040*/ 	.dword	_ZN40_INTERNAL_9f8128f4_4_k_cu_e4cb27c4_206664cuda3std3__419piecewise_constructE
	.align		8
        /*0048*/ 	.dword	_ZN40_INTERNAL_9f8128f4_4_k_cu_e4cb27c4_206664cuda3std3__48in_placeE
	.align		8
        /*0050*/ 	.dword	_ZN40_INTERNAL_9f8128f4_4_k_cu_e4cb27c4_206664cuda3std6ranges3__45__cpo4swapE
	.align		8
        /*0058*/ 	.dword	_ZN40_INTERNAL_9f8128f4_4_k_cu_e4cb27c4_206664cuda3std6ranges3__45__cpo9iter_moveE
	.align		8
        /*0060*/ 	.dword	_ZN40_INTERNAL_9f8128f4_4_k_cu_e4cb27c4_206664cute7productE
	.align		8
        /*0068*/ 	.dword	_ZN40_INTERNAL_9f8128f4_4_k_cu_e4cb27c4_206664cute1_E
	.align		8
        /*0070*/ 	.dword	$str$25
	.align		8
        /*0078*/ 	.dword	$str$26
	.align		8
        /*0080*/ 	.dword	$str$27
	.align		8
        /*0088*/ 	.dword	$str$28


//--------------------- .text._ZN7cutlass13device_kernelINS_4gemm6kernel13GemmUniversalIN4cute5tupleIJiiiiEEENS1_10collective13CollectiveMmaINS1_35MainloopSm100TmaUmmaWarpSpecializedILi6ELi2ELi4ENS5_IJNS4_1CILi2EEENSA_ILi4EEENSA_ILi1EEEEEEEENS5_IJNSA_ILi64EEESG_NSA_ILi128EEEEEENS_6half_tENS5_IJlSD_lEEESJ_SK_NS4_8TiledMMAINS4_8MMA_AtomIJNS4_20SM100_MMA_F16BF16_SSISJ_SJ_fLi64ELi64ELNS4_4UMMA5MajorE0ELSP_0ELNSO_7ScaleInE0ELSQ_0EEEEEENS4_6LayoutINS5_IJSD_SD_SD_EEENS5_IJNSA_ILi0EEESV_SV_EEEEENS5_IJNS4_10UnderscoreESY_SY_EEEEENS4_23SM90_TMA_LOAD_MULTICASTENS4_14ComposedLayoutINS4_7SwizzleILi3ELi4ELi3EEENS4_18smem_ptr_flag_bitsILi16EEENST_INS5_IJNSA_ILi8EEESG_EEENS5_IJSG_SD_EEEEEEEvNS4_8identityES11_S1B_vS1C_EENS_8epilogue10collective18CollectiveEpilogueINS1E_23Sm100TmaWarpSpecializedILi3ELi2ELi16ELb1ELb0EEEJSI_NS5_IJNST_ISG_SD_EENST_INSA_ILi32EEESD_EEEEESJ_SK_SJ_SK_NS1E_6fusion15FusionCallbacksIS1I_NS1N_17LinearCombinationISJ_fSJ_fLNS_15FloatRoundStyleE2EEESI_S1M_JEEENS4_5SM1004TMEM4LOAD26SM100_TMEM_LOAD_16dp256b4xENS4_13SM90_TMA_LOADENS12_INS13_ILi2ELi4ELi3EEES16_NST_INS5_IJS17_S1K_EEENS5_IJS1K_SD_EEEEEEENS4_17SM75_U32x4_LDSM_NENS4_14SM90_TMA_STOREES22_NS4_17SM90_U32x4_STSM_NENS4_39AutoVectorizingCopyWithAssumedAlignmentILi128EEEEEEvvEEEEvNT_6ParamsE --------------------------
	.section	.text._ZN7cutlass13device_kernelINS_4gemm6kernel13GemmUniversalIN4cute5tupleIJiiiiEEENS1_10collective13CollectiveMmaINS1_35MainloopSm100TmaUmmaWarpSpecializedILi6ELi2ELi4ENS5_IJNS4_1CILi2EEENSA_ILi4EEENSA_ILi1EEEEEEEENS5_IJNSA_ILi64EEESG_NSA_ILi128EEEEEENS_6half_tENS5_IJlSD_lEEESJ_SK_NS4_8TiledMMAINS4_8MMA_AtomIJNS4_20SM100_MMA_F16BF16_SSISJ_SJ_fLi64ELi64ELNS4_4UMMA5MajorE0ELSP_0ELNSO_7ScaleInE0ELSQ_0EEEEEENS4_6LayoutINS5_IJSD_SD_SD_EEENS5_IJNSA_ILi0EEESV_SV_EEEEENS5_IJNS4_10UnderscoreESY_SY_EEEEENS4_23SM90_TMA_LOAD_MULTICASTENS4_14ComposedLayoutINS4_7SwizzleILi3ELi4ELi3EEENS4_18smem_ptr_flag_bitsILi16EEENST_INS5_IJNSA_ILi8EEESG_EEENS5_IJSG_SD_EEEEEEEvNS4_8identityES11_S1B_vS1C_EENS_8epilogue10collective18CollectiveEpilogueINS1E_23Sm100TmaWarpSpecializedILi3ELi2ELi16ELb1ELb0EEEJSI_NS5_IJNST_ISG_SD_EENST_INSA_ILi32EEESD_EEEEESJ_SK_SJ_SK_NS1E_6fusion15FusionCallbacksIS1I_NS1N_17LinearCombinationISJ_fSJ_fLNS_15FloatRoundStyleE2EEESI_S1M_JEEENS4_5SM1004TMEM4LOAD26SM100_TMEM_LOAD_16dp256b4xENS4_13SM90_TMA_LOADENS12_INS13_ILi2ELi4ELi3EEES16_NST_INS5_IJS17_S1K_EEENS5_IJS1K_SD_EEEEEEENS4_17SM75_U32x4_LDSM_NENS4_14SM90_TMA_STOREES22_NS4_17SM90_U32x4_STSM_NENS4_39AutoVectorizingCopyWithAssumedAlignmentILi128EEEEEEvvEEEEvNT_6ParamsE,"ax",@progbits
	.align	128
.text._ZN7cutlass13device_kernelINS_4gemm6kernel13GemmUniversalIN4cute5tupleIJiiiiEEENS1_10collective13CollectiveMmaINS1_35MainloopSm100TmaUmmaWarpSpecializedILi6ELi2ELi4ENS5_IJNS4_1CILi2EEENSA_ILi4EEENSA_ILi1EEEEEEEENS5_IJNSA_ILi64EEESG_NSA_ILi128EEEEEENS_6half_tENS5_IJlSD_lEEESJ_SK_NS4_8TiledMMAINS4_8MMA_AtomIJNS4_20SM100_MMA_F16BF16_SSISJ_SJ_fLi64ELi64ELNS4_4UMMA5MajorE0ELSP_0ELNSO_7ScaleInE0ELSQ_0EEEEEENS4_6LayoutINS5_IJSD_SD_SD_EEENS5_IJNSA_ILi0EEESV_SV_EEEEENS5_IJNS4_10UnderscoreESY_SY_EEEEENS4_23SM90_TMA_LOAD_MULTICASTENS4_14ComposedLayoutINS4_7SwizzleILi3ELi4ELi3EEENS4_18smem_ptr_flag_bitsILi16EEENST_INS5_IJNSA_ILi8EEESG_EEENS5_IJSG_SD_EEEEEEEvNS4_8identityES11_S1B_vS1C_EENS_8epilogue10collective18CollectiveEpilogueINS1E_23Sm100TmaWarpSpecializedILi3ELi2ELi16ELb1ELb0EEEJSI_NS5_IJNST_ISG_SD_EENST_INSA_ILi32EEESD_EEEEESJ_SK_SJ_SK_NS1E_6fusion15FusionCallbacksIS1I_NS1N_17LinearCombinationISJ_fSJ_fLNS_15FloatRoundStyleE2EEESI_S1M_JEEENS4_5SM1004TMEM4LOAD26SM100_TMEM_LOAD_16dp256b4xENS4_13SM90_TMA_LOADENS12_INS13_ILi2ELi4ELi3EEES16_NST_INS5_IJS17_S1K_EEENS5_IJS1K_SD_EEEEEEENS4_17SM75_U32x4_LDSM_NENS4_14SM90_TMA_STOREES22_NS4_17SM90_U32x4_STSM_NENS4_39AutoVectorizingCopyWithAssumedAlignmentILi128EEEEEEvvEEEEvNT_6ParamsE:
        .type           _ZN7cutlass13device_kernelINS_4gemm6kernel13GemmUniversalIN4cute5tupleIJiiiiEEENS1_10collective13CollectiveMmaINS1_35MainloopSm100TmaUmmaWarpSpecializedILi6ELi2ELi4ENS5_IJNS4_1CILi2EEENSA_ILi4EEENSA_ILi1EEEEEEEENS5_IJNSA_ILi64EEESG_NSA_ILi128EEEEEENS_6half_tENS5_IJlSD_lEEESJ_SK_NS4_8TiledMMAINS4_8MMA_AtomIJNS4_20SM100_MMA_F16BF16_SSISJ_SJ_fLi64ELi64ELNS4_4UMMA5MajorE0ELSP_0ELNSO_7ScaleInE0ELSQ_0EEEEEENS4_6LayoutINS5_IJSD_SD_SD_EEENS5_IJNSA_ILi0EEESV_SV_EEEEENS5_IJNS4_10UnderscoreESY_SY_EEEEENS4_23SM90_TMA_LOAD_MULTICASTENS4_14ComposedLayoutINS4_7SwizzleILi3ELi4ELi3EEENS4_18smem_ptr_flag_bitsILi16EEENST_INS5_IJNSA_ILi8EEESG_EEENS5_IJSG_SD_EEEEEEEvNS4_8identityES11_S1B_vS1C_EENS_8epilogue10collective18CollectiveEpilogueINS1E_23Sm100TmaWarpSpecializedILi3ELi2ELi16ELb1ELb0EEEJSI_NS5_IJNST_ISG_SD_EENST_INSA_ILi32EEESD_EEEEESJ_SK_SJ_SK_NS1E_6fusion15FusionCallbacksIS1I_NS1N_17LinearCombinationISJ_fSJ_fLNS_15FloatRoundStyleE2EEESI_S1M_JEEENS4_5SM1004TMEM4LOAD26SM100_TMEM_LOAD_16dp256b4xENS4_13SM90_TMA_LOADENS12_INS13_ILi2ELi4ELi3EEES16_NST_INS5_IJS17_S1K_EEENS5_IJS1K_SD_EEEEEEENS4_17SM75_U32x4_LDSM_NENS4_14SM90_TMA_STOREES22_NS4_17SM90_U32x4_STSM_NENS4_39AutoVectorizingCopyWithAssumedAlignmentILi128EEEEEEvvEEEEvNT_6ParamsE,@function
        .size           _ZN7cutlass13device_kernelINS_4gemm6kernel13GemmUniversalIN4cute5tupleIJiiiiEEENS1_10collective13CollectiveMmaINS1_35MainloopSm100TmaUmmaWarpSpecializedILi6ELi2ELi4ENS5_IJNS4_1CILi2EEENSA_ILi4EEENSA_ILi1EEEEEEEENS5_IJNSA_ILi64EEESG_NSA_ILi128EEEEEENS_6half_tENS5_IJlSD_lEEESJ_SK_NS4_8TiledMMAINS4_8MMA_AtomIJNS4_20SM100_MMA_F16BF16_SSISJ_SJ_fLi64ELi64ELNS4_4UMMA5MajorE0ELSP_0ELNSO_7ScaleInE0ELSQ_0EEEEEENS4_6LayoutINS5_IJSD_SD_SD_EEENS5_IJNSA_ILi0EEESV_SV_EEEEENS5_IJNS4_10UnderscoreESY_SY_EEEEENS4_23SM90_TMA_LOAD_MULTICASTENS4_14ComposedLayoutINS4_7SwizzleILi3ELi4ELi3EEENS4_18smem_ptr_flag_bitsILi16EEENST_INS5_IJNSA_ILi8EEESG_EEENS5_IJSG_SD_EEEEEEEvNS4_8identityES11_S1B_vS1C_EENS_8epilogue10collective18CollectiveEpilogueINS1E_23Sm100TmaWarpSpecializedILi3ELi2ELi16ELb1ELb0EEEJSI_NS5_IJNST_ISG_SD_EENST_INSA_ILi32EEESD_EEEEESJ_SK_SJ_SK_NS1E_6fusion15FusionCallbacksIS1I_NS1N_17LinearCombinationISJ_fSJ_fLNS_15FloatRoundStyleE2EEESI_S1M_JEEENS4_5SM1004TMEM4LOAD26SM100_TMEM_LOAD_16dp256b4xENS4_13SM90_TMA_LOADENS12_INS13_ILi2ELi4ELi3EEES16_NST_INS5_IJS17_S1K_EEENS5_IJS1K_SD_EEEEEEENS4_17SM75_U32x4_LDSM_NENS4_14SM90_TMA_STOREES22_NS4_17SM90_U32x4_STSM_NENS4_39AutoVectorizingCopyWithAssumedAlignmentILi128EEEEEEvvEEEEvNT_6ParamsE,(.L_x_171 - _ZN7cutlass13device_kernelINS_4gemm6kernel13GemmUniversalIN4cute5tupleIJiiiiEEENS1_10collective13CollectiveMmaINS1_35MainloopSm100TmaUmmaWarpSpecializedILi6ELi2ELi4ENS5_IJNS4_1CILi2EEENSA_ILi4EEENSA_ILi1EEEEEEEENS5_IJNSA_ILi64EEESG_NSA_ILi128EEEEEENS_6half_tENS5_IJlSD_lEEESJ_SK_NS4_8TiledMMAINS4_8MMA_AtomIJNS4_20SM100_MMA_F16BF16_SSISJ_SJ_fLi64ELi64ELNS4_4UMMA5MajorE0ELSP_0ELNSO_7ScaleInE0ELSQ_0EEEEEENS4_6LayoutINS5_IJSD_SD_SD_EEENS5_IJNSA_ILi0EEESV_SV_EEEEENS5_IJNS4_10UnderscoreESY_SY_EEEEENS4_23SM90_TMA_LOAD_MULTICASTENS4_14ComposedLayoutINS4_7SwizzleILi3ELi4ELi3EEENS4_18smem_ptr_flag_bitsILi16EEENST_INS5_IJNSA_ILi8EEESG_EEENS5_IJSG_SD_EEEEEEEvNS4_8identityES11_S1B_vS1C_EENS_8epilogue10collective18CollectiveEpilogueINS1E_23Sm100TmaWarpSpecializedILi3ELi2ELi16ELb1ELb0EEEJSI_NS5_IJNST_ISG_SD_EENST_INSA_ILi32EEESD_EEEEESJ_SK_SJ_SK_NS1E_6fusion15FusionCallbacksIS1I_NS1N_17LinearCombinationISJ_fSJ_fLNS_15FloatRoundStyleE2EEESI_S1M_JEEENS4_5SM1004TMEM4LOAD26SM100_TMEM_LOAD_16dp256b4xENS4_13SM90_TMA_LOADENS12_INS13_ILi2ELi4ELi3EEES16_NST_INS5_IJS17_S1K_EEENS5_IJS1K_SD_EEEEEEENS4_17SM75_U32x4_LDSM_NENS4_14SM90_TMA_STOREES22_NS4_17SM90_U32x4_STSM_NENS4_39AutoVectorizingCopyWithAssumedAlignmentILi128EEEEEEvvEEEEvNT_6ParamsE)
        .other          _ZN7cutlass13device_kernelINS_4gemm6kernel13GemmUniversalIN4cute5tupleIJiiiiEEENS1_10collective13CollectiveMmaINS1_35MainloopSm100TmaUmmaWarpSpecializedILi6ELi2ELi4ENS5_IJNS4_1CILi2EEENSA_ILi4EEENSA_ILi1EEEEEEEENS5_IJNSA_ILi64EEESG_NSA_ILi128EEEEEENS_6half_tENS5_IJlSD_lEEESJ_SK_NS4_8TiledMMAINS4_8MMA_AtomIJNS4_20SM100_MMA_F16BF16_SSISJ_SJ_fLi64ELi64ELNS4_4UMMA5MajorE0ELSP_0ELNSO_7ScaleInE0ELSQ_0EEEEEENS4_6LayoutINS5_IJSD_SD_SD_EEENS5_IJNSA_ILi0EEESV_SV_EEEEENS5_IJNS4_10UnderscoreESY_SY_EEEEENS4_23SM90_TMA_LOAD_MULTICASTENS4_14ComposedLayoutINS4_7SwizzleILi3ELi4ELi3EEENS4_18smem_ptr_flag_bitsILi16EEENST_INS5_IJNSA_ILi8EEESG_EEENS5_IJSG_SD_EEEEEEEvNS4_8identityES11_S1B_vS1C_EENS_8epilogue10collective18CollectiveEpilogueINS1E_23Sm100TmaWarpSpecializedILi3ELi2ELi16ELb1ELb0EEEJSI_NS5_IJNST_ISG_SD_EENST_INSA_ILi32EEESD_EEEEESJ_SK_SJ_SK_NS1E_6fusion15FusionCallbacksIS1I_NS1N_17LinearCombinationISJ_fSJ_fLNS_15FloatRoundStyleE2EEESI_S1M_JEEENS4_5SM1004TMEM4LOAD26SM100_TMEM_LOAD_16dp256b4xENS4_13SM90_TMA_LOADENS12_INS13_ILi2ELi4ELi3EEES16_NST_INS5_IJS17_S1K_EEENS5_IJS1K_SD_EEEEEEENS4_17SM75_U32x4_LDSM_NENS4_14SM90_TMA_STOREES22_NS4_17SM90_U32x4_STSM_NENS4_39AutoVectorizingCopyWithAssumedAlignmentILi128EEEEEEvvEEEEvNT_6ParamsE,@"STO_CUDA_ENTRY STV_DEFAULT"
_ZN7cutlass13device_kernelINS_4gemm6kernel13GemmUniversalIN4cute5tupleIJiiiiEEENS1_10collective13CollectiveMmaINS1_35MainloopSm100TmaUmmaWarpSpecializedILi6ELi2ELi4ENS5_IJNS4_1CILi2EEENSA_ILi4EEENSA_ILi1EEEEEEEENS5_IJNSA_ILi64EEESG_NSA_ILi128EEEEEENS_6half_tENS5_IJlSD_lEEESJ_SK_NS4_8TiledMMAINS4_8MMA_AtomIJNS4_20SM100_MMA_F16BF16_SSISJ_SJ_fLi64ELi64ELNS4_4UMMA5MajorE0ELSP_0ELNSO_7ScaleInE0ELSQ_0EEEEEENS4_6LayoutINS5_IJSD_SD_SD_EEENS5_IJNSA_ILi0EEESV_SV_EEEEENS5_IJNS4_10UnderscoreESY_SY_EEEEENS4_23SM90_TMA_LOAD_MULTICASTENS4_14ComposedLayoutINS4_7SwizzleILi3ELi4ELi3EEENS4_18smem_ptr_flag_bitsILi16EEENST_INS5_IJNSA_ILi8EEESG_EEENS5_IJSG_SD_EEEEEEEvNS4_8identityES11_S1B_vS1C_EENS_8epilogue10collective18CollectiveEpilogueINS1E_23Sm100TmaWarpSpecializedILi3ELi2ELi16ELb1ELb0EEEJSI_NS5_IJNST_ISG_SD_EENST_INSA_ILi32EEESD_EEEEESJ_SK_SJ_SK_NS1E_6fusion15FusionCallbacksIS1I_NS1N_17LinearCombinationISJ_fSJ_fLNS_15FloatRoundStyleE2EEESI_S1M_JEEENS4_5SM1004TMEM4LOAD26SM100_TMEM_LOAD_16dp256b4xENS4_13SM90_TMA_LOADENS12_INS13_ILi2ELi4ELi3EEES16_NST_INS5_IJS17_S1K_EEENS5_IJS1K_SD_EEEEEEENS4_17SM75_U32x4_LDSM_NENS4_14SM90_TMA_STOREES22_NS4_17SM90_U32x4_STSM_NENS4_39AutoVectorizingCopyWithAssumedAlignmentILi128EEEEEEvvEEEEvNT_6ParamsE:
[----:B------:R-:W1:Y:S01]  /*0000*/  LDC R1, c[0x0][0x37c] ;  /* 0x0000df00ff017b82 */ /* 0x000e620000000800 */
[----:B------:R-:W2:Y:S01]  /*0010*/  S2R R58, SR_TID.X ;  /* 0x00000000003a7919 */ /* 0x000ea20000002100 */
[----:B------:R-:W3:Y:S01]  /*0020*/  LDCU.64 UR8, c[0x0][0x890] ;  /* 0x00011200ff0877ac */ /* 0x000ee20008000a00 */
[----:B------:R-:W-:Y:S02]  /*0030*/  PRMT R49, RZ, 0x7610, R49 ;  /* 0x00007610ff317816 */ /* 0x000fe40000000031 */
[----:B------:R-:W-:Y:S02]  /*0040*/  ELECT P4, URZ, PT ;  /* 0x0000000000ff782f */ /* 0x000fe40003880000 */
[----:B---3--:R-:W-:-:S04]  /*0050*/  ISETP.NE.U32.AND P0, PT, RZ, UR8, PT ;  /* 0x00000008ff007c0c */ /* 0x008fc8000bf05070 */
[----:B------:R-:W-:Y:S02]  /*0060*/  ISETP.NE.AND.EX P1, PT, RZ, UR9, PT, P0 ;  /* 0x00000009ff007c0c */ /* 0x000fe4000bf25300 */
[----:B--2---:R-:W-:-:S05]  /*0070*/  SHF.R.U32.HI R50, RZ, 0x5, R58 ;  /* 0x00000005ff327819 */ /* 0x004fca000001163a */
[----:B------:R-:W2:Y:S02]  /*0080*/  SHFL.IDX PT, R0, R50, RZ, 0x1f ;  /* 0x00001fff32007589 */ /* 0x000ea400000e0000 */
[----:B--2---:R-:W-:-:S04]  /*0090*/  R2UR UR22, R0 ;  /* 0x00000000001672ca */ /* 0x004fc800000e0000 */
[----:B-1----:R-:W-:Y:S05]  /*00a0*/  @P1 BRA `(.L_x_0) ;  /* 0x0000000000301947 */ /* 0x002fea0003800000 */
[----:B------:R-:W1:Y:S02]  /*00b0*/  LDCU.64 UR4, c[0x0][0x888] ;  /* 0x00011100ff0477ac */ /* 0x000e640008000a00 */
[----:B-1----:R-:W-:-:S04]  /*00c0*/  UISETP.NE.U32.AND UP0, UPT, UR4, URZ, UPT ;  /* 0x000000ff0400728c */ /* 0x002fc8000bf05070 */
[----:B------:R-:W-:-:S09]  /*00d0*/  UISETP.NE.AND.EX UP0, UPT, UR5, URZ, UPT, UP0 ;  /* 0x000000ff0500728c */ /* 0x000fd2000bf05300 */
[----:B------:R-:W-:Y:S05]  /*00e0*/  BRA.U !UP0, `(.L_x_1) ;  /* 0x0000000108147547 */ /* 0x000fea000b800000 */
[----:B------:R-:W1:Y:S01]  /*00f0*/  LDC.64 R26, c[0x0][0x888] ;  /* 0x00022200ff1a7b82 */ /* 0x000e620000000a00 */
[----:B------:R-:W1:Y:S02]  /*0100*/  LDCU.64 UR4, c[0x0][0x358] ;  /* 0x00006b00ff0477ac */ /* 0x000e640008000a00 */
[----:B-1----:R1:W5:Y:S01]  /*0110*/  LDG.E R26, desc[UR4][R26.64] ;  /* 0x000000041a1a7981 */ /* 0x002362000c1e1900 */
[----:B------:R-:W-:Y:S01]  /*0120*/  HFMA2 R49, -RZ, RZ, 0, 5.9604644775390625e-08 ;  /* 0x00000001ff317431 */ /* 0x000fe200000001ff */
[----:B------:R-:W-:Y:S05]  /*0130*/  BRA `(.L_x_0) ;  /* 0x00000000000c7947 */ /* 0x000fea0003800000 */
.L_x_1:
[----:B------:R-:W1:Y:S01]  /*0140*/  LDCU UR4, c[0x0][0x880] ;  /* 0x00011000ff0477ac */ /* 0x000e620008000800 */
[----:B------:R-:W-:Y:S01]  /*0150*/  HFMA2 R49, -RZ, RZ, 0, 5.9604644775390625e-08 ;  /* 0x00000001ff317431 */ /* 0x000fe200000001ff */
[----:B-1----:R-:W-:-:S07]  /*0160*/  MOV R26, UR4 ;  /* 0x00000004001a7c02 */ /* 0x002fce0008000f00 */
.L_x_0:
[----:B------:R-:W2:Y:S02]  /*0170*/  LDCU.64 UR4, c[0x0][0x8b0] ;  /* 0x00011600ff0477ac */ /* 0x000ea40008000a00 */
[----:B--2---:R-:W-:-:S04]  /*0180*/  UISETP.NE.U32.AND UP0, UPT, UR4, URZ, UPT ;  /* 0x000000ff0400728c */ /* 0x004fc8000bf05070 */
[----:B------:R-:W-:-:S09]  /*0190*/  UISETP.NE.AND.EX UP0, UPT, UR5, URZ, UPT, UP0 ;  /* 0x000000ff0500728c */ /* 0x000fd2000bf05300 */
[----:B------:R-:W-:Y:S05]  /*01a0*/  BRA.U UP0, `(.L_x_2) ;  /* 0x0000000100287547 */ /* 0x000fea000b800000 */
[----:B------:R-:W2:Y:S02]  /*01b0*/  LDCU.64 UR4, c[0x0][0x8a8] ;  /* 0x00011500ff0477ac */ /* 0x000ea40008000a00 */
[----:B--2---:R-:W-:-:S04]  /*01c0*/  UISETP.NE.U32.AND UP0, UPT, UR4, URZ, UPT ;  /* 0x000000ff0400728c */ /* 0x004fc8000bf05070 */
[----:B------:R-:W-:-:S09]  /*01d0*/  UISETP.NE.AND.EX UP0, UPT, UR5, URZ, UPT, UP0 ;  /* 0x000000ff0500728c */ /* 0x000fd2000bf05300 */
[----:B------:R-:W-:Y:S05]  /*01e0*/  BRA.U !UP0, `(.L_x_3) ;  /* 0x0000000108107547 */ /* 0x000fea000b800000 */
[----:B------:R-:W2:Y:S01]  /*01f0*/  LDC.64 R24, c[0x0][0x8a8] ;  /* 0x00022a00ff187b82 */ /* 0x000ea20000000a00 */
[----:B------:R-:W2:Y:S02]  /*0200*/  LDCU.64 UR4, c[0x0][0x358] ;  /* 0x00006b00ff0477ac */ /* 0x000ea40008000a00 */
[----:B--2---:R2:W5:Y:S01]  /*0210*/  LDG.E R24, desc[UR4][R24.64] ;  /* 0x0000000418187981 */ /* 0x004562000c1e1900 */
[----:B------:R-:W-:Y:S05]  /*0220*/  BRA `(.L_x_2) ;  /* 0x0000000000087947 */ /* 0x000fea0003800000 */
.L_x_3:
[----:B------:R-:W2:Y:S02]  /*0230*/  LDCU UR4, c[0x0][0x8a0] ;  /* 0x00011400ff0477ac */ /* 0x000ea40008000800 */
[----:B--2---:R-:W-:Y:S02]  /*0240*/  MOV R24, UR4 ;  /* 0x0000000400187c02 */ /* 0x004fe40008000f00 */
.L_x_2:
[----:B------:R-:W-:Y:S01]  /*0250*/  IMAD.U32 R0, RZ, RZ, UR22 ;  /* 0x00000016ff007e24 */ /* 0x000fe2000f8e00ff */
[----:B------:R-:W-:Y:S04]  /*0260*/  BSSY.RECONVERGENT B0, `(.L_x_4) ;  /* 0x000000c000007945 */ /* 0x000fe80003800200 */
[C---:B------:R-:W-:Y:S02]  /*0270*/  ISETP.NE.OR P2, PT, R0.reuse, 0x1, !P4 ;  /* 0x000000010000780c */ /* 0x040fe40006745670 */
[----:B------:R-:W-:-:S11]  /*0280*/  ISETP.NE.OR P1, PT, R0, 0x3, !P4 ;  /* 0x000000030000780c */ /* 0x000fd60006725670 */
[----:B------:R-:W-:Y:S05]  /*0290*/  @P2 BRA `(.L_x_5) ;  /* 0x0000000000202947 */ /* 0x000fea0003800000 */
[----:B------:R-:W3:Y:S02]  /*02a0*/  LDCU.64 UR4, c[0x0][0x348] ;  /* 0x00006900ff0477ac */ /* 0x000ee40008000a00 */
[----:B---3--:R-:W-:Y:S02]  /*02b0*/  UIADD3 UR6, UP1, UPT, UR4, 0x80, URZ ;  /* 0x0000008004067890 */ /* 0x008fe4000ff3e0ff */
[----:B------:R-:W-:Y:S02]  /*02c0*/  UIADD3 UR4, UP0, UPT, UR4, 0x180, URZ ;  /* 0x0000018004047890 */ /* 0x000fe4000ff1e0ff */
[----:B------:R-:W-:Y:S02]  /*02d0*/  UIADD3.X UR7, UPT, UPT, URZ, UR5, URZ, UP1, !UPT ;  /* 0x00000005ff077290 */ /* 0x000fe40008ffe4ff */
[----:B------:R-:W-:-:S07]  /*02e0*/  UIADD3.X UR5, UPT, UPT, URZ, UR5, URZ, UP0, !UPT ;  /* 0x00000005ff057290 */ /* 0x000fce00087fe4ff */
[----:B------:R3:W-:Y:S02]  /*02f0*/  UTMACCTL.PF [UR6] ;  /* 0x00000000060079b9 */ /* 0x0007e40008040000 */
[----:B------:R3:W-:Y:S02]  /*0300*/  UTMACCTL.PF [UR4] ;  /* 0x00000000040079b9 */ /* 0x0007e40008040000 */
[----:B---3--:R-:W-:Y:S01]  /*0310*/  NOP ;  /* 0x0000000000007918 */ /* 0x008fe20000000000 */
.L_x_5:
[----:B------:R-:W-:Y:S05]  /*0320*/  BSYNC.RECONVERGENT B0 ;  /* 0x0000000000007941 */ /* 0x000fea0003800200 */
.L_x_4:
[----:B------:R-:W-:Y:S04]  /*0330*/  BSSY.RECONVERGENT B0, `(.L_x_6) ;  /* 0x000000a000007945 */ /* 0x000fe80003800200 */
        /* <DEDUP_REMOVED lines=9> */
.L_x_7:
[----:B------:R-:W-:Y:S05]  /*03d0*/  BSYNC.RECONVERGENT B0 ;  /* 0x0000000000007941 */ /* 0x000fea0003800200 */
.L_x_6:
[----:B------:R-:W3:Y:S01]  /*03e0*/  LDCU.64 UR4, c[0x0][0x888] ;  /* 0x00011100ff0477ac */ /* 0x000ee20008000a00 */
[----:B------:R-:W-:Y:S01]  /*03f0*/  ISETP.NE.AND.EX P0, PT, RZ, UR9, PT, P0 ;  /* 0x00000009ff007c0c */ /* 0x000fe2000bf05300 */
[----:B------:R-:W-:Y:S01]  /*0400*/  UPLOP3.LUT UP5, UPT, UPT, UPT, UPT, 0x80, 0x8 ;  /* 0x000000000008789c */ /* 0x000fe20003faf070 */
[----:B---3--:R-:W-:-:S04]  /*0410*/  ISETP.NE.U32.AND P1, PT, RZ, UR4, PT ;  /* 0x00000004ff007c0c */ /* 0x008fc8000bf25070 */
[----:B------:R-:W-:-:S13]  /*0420*/  ISETP.NE.AND.EX P1, PT, RZ, UR5, PT, P1 ;  /* 0x00000005ff007c0c */ /* 0x000fda000bf25310 */
[----:B------:R-:W-:Y:S05]  /*0430*/  @P1 BRA P0, `(.L_x_8) ;  /* 0x0000000000281947 */ /* 0x000fea0000000000 */
[----:B------:R-:W-:Y:S01]  /*0440*/  UISETP.NE.U32.AND UP0, UPT, UR8, URZ, UPT ;  /* 0x000000ff0800728c */ /* 0x000fe2000bf05070 */
[----:B-----5:R-:W-:Y:S01]  /*0450*/  FSETP.NEU.AND P0, PT, R26, RZ, PT ;  /* 0x000000ff1a00720b */ /* 0x020fe20003f0d000 */
[----:B------:R-:W-:Y:S02]  /*0460*/  UISETP.NE.U32.AND UP2, UPT, UR4, URZ, UPT ;  /* 0x000000ff0400728c */ /* 0x000fe4000bf45070 */
[----:B------:R-:W-:Y:S02]  /*0470*/  UISETP.NE.AND.EX UP1, UPT, UR9, URZ, UPT, UP0 ;  /* 0x000000ff0900728c */ /* 0x000fe4000bf25300 */
[----:B------:R-:W-:-:S04]  /*0480*/  UISETP.NE.AND.EX UP0, UPT, UR5, URZ, UPT, UP2 ;  /* 0x000000ff0500728c */ /* 0x000fc8000bf05320 */
[----:B------:R-:W-:-:S04]  /*0490*/  USEL UR4, URZ, 0xffffffff, UP0 ;  /* 0xffffffffff047887 */ /* 0x000fc80008000000 */
[----:B------:R-:W-:Y:S01]  /*04a0*/  VOTEU.ANY UP0, P0 ;  /* 0x0000000000ff7886 */ /* 0x000fe20000000100 */
[----:B------:R-:W-:-:S04]  /*04b0*/  @!UP1 USEL UR4, URZ, 0xffffffff, UP0 ;  /* 0xffffffffff049887 */ /* 0x000fc80008000000 */
[----:B------:R-:W-:-:S04]  /*04c0*/  ULOP3.LUT UR4, UR4, 0x1, URZ, 0xc0, !UPT ;  /* 0x0000000104047892 */ /* 0x000fc8000f8ec0ff */
[----:B------:R-:W-:-:S11]  /*04d0*/  UISETP.NE.U32.AND UP5, UPT, UR4, 0x1, UPT ;  /* 0x000000010400788c */ /* 0x000fd6000bfa5070 */
.L_x_8:
[----:B------:R-:W3:Y:S01]  /*04e0*/  SHFL.IDX PT, R2, R50, RZ, 0x1f ;  /* 0x00001fff32027589 */ /* 0x000ee200000e0000 */
[----:B------:R-:W-:-:S04]  /*04f0*/  UISETP.NE.AND UP0, UPT, UR22, 0x2, UPT ;  /* 0x000000021600788c */ /* 0x000fc8000bf05270 */
[----:B------:R-:W-:Y:S01]  /*0500*/  USEL UR37, URZ, 0x1, UP0 ;  /* 0x00000001ff257887 */ /* 0x000fe20008000000 */
[----:B---3--:R-:W-:-:S13]  /*0510*/  ISETP.NE.AND P0, PT, R2, RZ, PT ;  /* 0x000000ff0200720c */ /* 0x008fda0003f05270 */
[----:B------:R-:W-:Y:S05]  /*0520*/  @P0 BRA `(.L_x_9) ;  /* 0x0000000000680947 */ /* 0x000fea0003800000 */
[----:B------:R-:W3:Y:S01]  /*0530*/  S2UR UR4, SR_CgaCtaId ;  /* 0x00000000000479c3 */ /* 0x000ee20000008800 */
[----:B------:R-:W-:Y:S01]  /*0540*/  UMOV UR5, 0x400 ;  /* 0x0000040000057882 */ /* 0x000fe20000000000 */
[----:B------:R-:W-:Y:S01]  /*0550*/  UMOV UR8, 0x1 ;  /* 0x0000000100087882 */ /* 0x000fe20000000000 */
[----:B------:R-:W-:Y:S01]  /*0560*/  UMOV UR6, 0x5 ;  /* 0x0000000500067882 */ /* 0x000fe20000000000 */
[----:B------:R-:W-:-:S04]  /*0570*/  UIADD3 UR8, UPT, UPT, -UR8, 0x100000, URZ ;  /* 0x0010000008087890 */ /* 0x000fc8000fffe1ff */
[----:B------:R-:W-:Y:S02]  /*0580*/  USHF.L.U32 UR9, UR8, 0xb, URZ ;  /* 0x0000000b08097899 */ /* 0x000fe400080006ff */
[----:B------:R-:W-:Y:S02]  /*0590*/  USHF.L.U32 UR8, UR8, 0x1, URZ ;  /* 0x0000000108087899 */ /* 0x000fe400080006ff */
[----:B------:R-:W-:-:S04]  /*05a0*/  UIADD3 UR6, UPT, UPT, -UR6, 0x100000, URZ ;  /* 0x0010000006067890 */ /* 0x000fc8000fffe1ff */
[----:B------:R-:W-:Y:S02]  /*05b0*/  USHF.L.U32 UR7, UR6, 0xb, URZ ;  /* 0x0000000b06077899 */ /* 0x000fe400080006ff */
[----:B------:R-:W-:Y:S01]  /*05c0*/  USHF.L.U32 UR6, UR6, 0x1, URZ ;  /* 0x0000000106067899 */ /* 0x000fe200080006ff */
[----:B------:R-:W-:Y:S01]  /*05d0*/  ELECT P0, URZ, PT ;  /* 0x0000000000ff782f */ /* 0x000fe20003800000 */
[----:B---3--:R-:W-:Y:S01]  /*05e0*/  ULEA UR4, UR4, UR5, 0x18 ;  /* 0x0000000504047291 */ /* 0x008fe2000f8ec0ff */
[----:B------:R-:W3:Y:S11]  /*05f0*/  FENCE.VIEW.ASYNC.S ;  /* 0x00000000000073c6 */ /* 0x000ef60000000000 */
[----:B---3--:R3:W4:Y:S01]  /*0600*/  SYNCS.EXCH.64 URZ, [UR4], UR8 ;  /* 0x0000000804ff75b2 */ /* 0x0087220008000100 */
[----:B------:R3:W1:Y:S01]  /*0610*/  SYNCS.EXCH.64 URZ, [UR4+0x30], UR6 ;  /* 0x0000300604ff75b2 */ /* 0x0006620008000100 */
        /* <DEDUP_REMOVED lines=10> */
[----:B------:R-:W-:Y:S01]  /*06c0*/  NOP ;  /* 0x0000000000007918 */ /* 0x000fe20000000000 */
.L_x_9:
[----:B------:R-:W2:Y:S01]  /*06d0*/  SHFL.IDX PT, R2, R50, RZ, 0x1f ;  /* 0x00001fff32027589 */ /* 0x000ea200000e0000 */
[----:B------:R-:W-:Y:S01]  /*06e0*/  NOP ;  /* 0x0000000000007918 */ /* 0x000fe20000000000 */
[----:B--2---:R-:W-:-:S13]  /*06f0*/  ISETP.NE.AND P0, PT, R2, 0x1, PT ;  /* 0x000000010200780c */ /* 0x004fda0003f05270 */
[----:B------:R-:W-:Y:S05]  /*0700*/  @P0 BRA `(.L_x_10) ;  /* 0x0000000000500947 */ /* 0x000fea0003800000 */
[----:B---3--:R-:W2:Y:S01]  /*0710*/  S2UR UR4, SR_CgaCtaId ;  /* 0x00000000000479c3 */ /* 0x008ea20000008800 */
        /* <DEDUP_REMOVED lines=10> */
[----:B--2---:R-:W-:Y:S01]  /*07c0*/  ULEA UR4, UR4, UR5, 0x18 ;  /* 0x0000000504047291 */ /* 0x004fe2000f8ec0ff */
[----:B------:R-:W2:Y:S11]  /*07d0*/  FENCE.VIEW.ASYNC.S ;  /* 0x00000000000073c6 */ /* 0x000eb60000000000 */
[----:B--2---:R2:W3:Y:S01]  /*07e0*/  SYNCS.EXCH.64 URZ, [UR4+0x60], UR8 ;  /* 0x0000600804ff75b2 */ /* 0x0044e20008000100 */
[----:B------:R2:W1:Y:S01]  /*07f0*/  SYNCS.EXCH.64 URZ, [UR4+0x78], UR6 ;  /* 0x0000780604ff75b2 */ /* 0x0004620008000100 */
[----:B------:R2:W1:Y:S01]  /*0800*/  SYNCS.EXCH.64 URZ, [UR4+0x68], UR8 ;  /* 0x0000680804ff75b2 */ /* 0x0004620008000100 */
[----:B------:R2:W1:Y:S01]  /*0810*/  SYNCS.EXCH.64 URZ, [UR4+0x80], UR6 ;  /* 0x0000800604ff75b2 */ /* 0x0004620008000100 */
[----:B------:R2:W1:Y:S01]  /*0820*/  SYNCS.EXCH.64 URZ, [UR4+0x70], UR8 ;  /* 0x0000700804ff75b2 */ /* 0x0004620008000100 */
[----:B------:R2:W1:Y:S01]  /*0830*/  SYNCS.EXCH.64 URZ, [UR4+0x88], UR6 ;  /* 0x0000880604ff75b2 */ /* 0x0004620008000100 */
[----:B------:R-:W-:Y:S01]  /*0840*/  NOP ;  /* 0x0000000000007918 */ /* 0x000fe20000000000 */
.L_x_10:
[----:B------:R-:W4:Y:S01]  /*0850*/  SHFL.IDX PT, R2, R50, RZ, 0x1f ;  /* 0x00001fff32027589 */ /* 0x000f2200000e0000 */
[----:B------:R-:W-:Y:S01]  /*0860*/  NOP ;  /* 0x0000000000007918 */ /* 0x000fe20000000000 */
[----:B----4-:R-:W-:-:S13]  /*0870*/  ISETP.NE.AND P0, PT, R2, 0x3, PT ;  /* 0x000000030200780c */ /* 0x010fda0003f05270 */
[----:B------:R-:W-:Y:S05]  /*0880*/  @P0 BRA `(.L_x_11) ;  /* 0x0000000000300947 */ /* 0x000fea0003800000 */
[----:B--23--:R-:W2:Y:S01]  /*0890*/  S2UR UR4, SR_CgaCtaId ;  /* 0x00000000000479c3 */ /* 0x00cea20000008800 */
[----:B------:R-:W-:Y:S01]  /*08a0*/  UMOV UR6, 0x400 ;  /* 0x0000040000067882 */ /* 0x000fe20000000000 */
[----:B------:R-:W-:Y:S01]  /*08b0*/  UMOV UR5, 0x20 ;  /* 0x0000002000057882 */ /* 0x000fe20000000000 */
[----:B------:R-:W-:Y:S01]  /*08c0*/  ELECT P0, URZ, PT ;  /* 0x0000000000ff782f */ /* 0x000fe20003800000 */
[----:B--2---:R-:W-:Y:S02]  /*08d0*/  ULEA UR6, UR4, UR6, 0x18 ;  /* 0x0000000604067291 */ /* 0x004fe4000f8ec0ff */
[----:B------:R-:W-:-:S04]  /*08e0*/  UIADD3 UR4, UPT, UPT, -UR5, 0x100000, URZ ;  /* 0x0010000005047890 */ /* 0x000fc8000fffe1ff */
[----:B------:R-:W-:Y:S02]  /*08f0*/  USHF.L.U32 UR5, UR4, 0xb, URZ ;  /* 0x0000000b04057899 */ /* 0x000fe400080006ff */
[----:B------:R-:W-:Y:S01]  /*0900*/  USHF.L.U32 UR4, UR4, 0x1, URZ ;  /* 0x0000000104047899 */ /* 0x000fe200080006ff */
[----:B------:R-:W2:Y:S11]  /*0910*/  FENCE.VIEW.ASYNC.S ;  /* 0x00000000000073c6 */ /* 0x000eb60000000000 */
[----:B--2---:R4:W2:Y:S01]  /*0920*/  SYNCS.EXCH.64 URZ, [UR6+0x90], UR4 ;  /* 0x0000900406ff75b2 */ /* 0x0048a20008000100 */
[----:B------:R4:W3:Y:S02]  /*0930*/  SYNCS.EXCH.64 URZ, [UR6+0x98], UR4 ;  /* 0x0000980406ff75b2 */ /* 0x0008e40008000100 */
[----:B----4-:R-:W-:Y:S01]  /*0940*/  NOP ;  /* 0x0000000000007918 */ /* 0x010fe20000000000 */
.L_x_11:
[----:B------:R-:W4:Y:S01]  /*0950*/  SHFL.IDX PT, R2, R50, RZ, 0x1f ;  /* 0x00001fff32027589 */ /* 0x000f2200000e0000 */
[----:B------:R-:W-:Y:S01]  /*0960*/  NOP ;  /* 0x0000000000007918 */ /* 0x000fe20000000000 */
[----:B----4-:R-:W-:-:S13]  /*0970*/  ISETP.NE.AND P0, PT, R2, 0x4, PT ;  /* 0x000000040200780c */ /* 0x010fda0003f05270 */
[----:B------:R-:W-:Y:S05]  /*0980*/  @P0 BRA `(.L_x_12) ;  /* 0x00000000004c0947 */ /* 0x000fea0003800000 */
[----:B--23--:R-:W2:Y:S01]  /*0990*/  S2UR UR6, SR_CgaCtaId ;  /* 0x00000000000679c3 */ /* 0x00cea20000008800 */
[----:B------:R-:W-:Y:S01]  /*09a0*/  UMOV UR4, 0x720 ;  /* 0x0000072000047882 */ /* 0x000fe20000000000 */
[----:B------:R-:W-:Y:S01]  /*09b0*/  UMOV UR5, 0x400 ;  /* 0x0000040000057882 */ /* 0x000fe20000000000 */
[----:B------:R-:W-:Y:S01]  /*09c0*/  USEL UR4, UR4, 0x620, UP5 ;  /* 0x0000062004047887 */ /* 0x000fe2000a800000 */
[----:B------:R-:W-:Y:S01]  /*09d0*/  UMOV UR8, 0x1 ;  /* 0x0000000100087882 */ /* 0x000fe20000000000 */
[----:B------:R-:W-:Y:S01]  /*09e0*/  ELECT P0, URZ, PT ;  /* 0x0000000000ff782f */ /* 0x000fe20003800000 */
[----:B------:R-:W-:-:S04]  /*09f0*/  UIADD3 UR8, UPT, UPT, -UR8, 0x100000, URZ ;  /* 0x0010000008087890 */ /* 0x000fc8000fffe1ff */
[----:B------:R-:W-:Y:S02]  /*0a00*/  USHF.L.U32 UR9, UR8, 0xb, URZ ;  /* 0x0000000b08097899 */ /* 0x000fe400080006ff */
[----:B------:R-:W-:Y:S02]  /*0a10*/  USHF.L.U32 UR8, UR8, 0x1, URZ ;  /* 0x0000000108087899 */ /* 0x000fe400080006ff */
[----:B--2---:R-:W-:Y:S02]  /*0a20*/  ULEA UR6, UR6, UR5, 0x18 ;  /* 0x0000000506067291 */ /* 0x004fe4000f8ec0ff */
[----:B------:R-:W-:-:S04]  /*0a30*/  UIADD3 UR4, UPT, UPT, -UR4, 0x100000, URZ ;  /* 0x0010000004047890 */ /* 0x000fc8000fffe1ff */
[----:B------:R-:W-:Y:S02]  /*0a40*/  USHF.L.U32 UR5, UR4, 0xb, URZ ;  /* 0x0000000b04057899 */ /* 0x000fe400080006ff */
[----:B------:R-:W-:Y:S01]  /*0a50*/  USHF.L.U32 UR4, UR4, 0x1, URZ ;  /* 0x0000000104047899 */ /* 0x000fe200080006ff */
[----:B------:R-:W2:Y:S03]  /*0a60*/  FENCE.VIEW.ASYNC.S ;  /* 0x00000000000073c6 */ /* 0x000ea60000000000 */
[----:B--2---:R4:W2:Y:S08]  /*0a70*/  SYNCS.EXCH.64 URZ, [UR6+0xa0], UR8 ;  /* 0x0000a00806ff75b2 */ /* 0x0048b00008000100 */
[----:B------:R4:W3:Y:S01]  /*0a80*/  SYNCS.EXCH.64 URZ, [UR6+0xb0], UR4 ;  /* 0x0000b00406ff75b2 */ /* 0x0008e20008000100 */
[----:B------:R4:W1:Y:S01]  /*0a90*/  SYNCS.EXCH.64 URZ, [UR6+0xa8], UR8 ;  /* 0x0000a80806ff75b2 */ /* 0x0008620008000100 */
[----:B------:R4:W1:Y:S02]  /*0aa0*/  SYNCS.EXCH.64 URZ, [UR6+0xb8], UR4 ;  /* 0x0000b80406ff75b2 */ /* 0x0008640008000100 */
[----:B----4-:R-:W-:Y:S01]  /*0ab0*/  NOP ;  /* 0x0000000000007918 */ /* 0x010fe20000000000 */
.L_x_12:
[----:B------:R-:W4:Y:S01]  /*0ac0*/  SHFL.IDX PT, R2, R50, RZ, 0x1f ;  /* 0x00001fff32027589 */ /* 0x000f2200000e0000 */
[----:B------:R-:W-:Y:S01]  /*0ad0*/  NOP ;  /* 0x0000000000007918 */ /* 0x000fe20000000000 */
[----:B----4-:R-:W-:-:S13]  /*0ae0*/  ISETP.NE.AND P0, PT, R2, 0x5, PT ;  /* 0x000000050200780c */ /* 0x010fda0003f05270 */
[----:B------:R-:W-:Y:S05]  /*0af0*/  @P0 BRA `(.L_x_13) ;  /* 0x0000000000580947 */ /* 0x000fea0003800000 */
[----:B--23--:R-:W2:Y:S01]  /*0b00*/  S2UR UR4, SR_CgaCtaId ;  /* 0x00000000000479c3 */ /* 0x00cea20000008800 */
        /* <DEDUP_REMOVED lines=12> */
[----:B--2---:R4:W2:Y:S01]  /*0bd0*/  SYNCS.EXCH.64 URZ, [UR4+0xc0], UR8 ;  /* 0x0000c00804ff75b2 */ /* 0x0048a20008000100 */
[----:B------:R4:W3:Y:S01]  /*0be0*/  SYNCS.EXCH.64 URZ, [UR4+0xe0], UR6 ;  /* 0x0000e00604ff75b2 */ /* 0x0008e20008000100 */
[----:B------:R4:W1:Y:S01]  /*0bf0*/  SYNCS.EXCH.64 URZ, [UR4+0xc8], UR8 ;  /* 0x0000c80804ff75b2 */ /* 0x0008620008000100 */
[----:B------:R4:W1:Y:S01]  /*0c00*/  SYNCS.EXCH.64 URZ, [UR4+0xe8], UR6 ;  /* 0x0000e80604ff75b2 */ /* 0x0008620008000100 */
[----:B------:R4:W1:Y:S01]  /*0c10*/  SYNCS.EXCH.64 URZ, [UR4+0xd0], UR8 ;  /* 0x0000d00804ff75b2 */ /* 0x0008620008000100 */
[----:B------:R4:W1:Y:S01]  /*0c20*/  SYNCS.EXCH.64 URZ, [UR4+0xf0], UR6 ;  /* 0x0000f00604ff75b2 */ /* 0x0008620008000100 */
[----:B------:R4:W1:Y:S01]  /*0c30*/  SYNCS.EXCH.64 URZ, [UR4+0xd8], UR8 ;  /* 0x0000d80804ff75b2 */ /* 0x0008620008000100 */
[----:B------:R4:W1:Y:S02]  /*0c40*/  SYNCS.EXCH.64 URZ, [UR4+0xf8], UR6 ;  /* 0x0000f80604ff75b2 */ /* 0x0008640008000100 */
[----:B----4-:R-:W-:Y:S01]  /*0c50*/  NOP ;  /* 0x0000000000007918 */ /* 0x010fe20000000000 */
.L_x_13:
[----:B------:R-:W4:Y:S01]  /*0c60*/  SHFL.IDX PT, R2, R50, RZ, 0x1f ;  /* 0x00001fff32027589 */ /* 0x000f2200000e0000 */
[----:B------:R-:W1:Y:S01]  /*0c70*/  S2UR UR54, SR_CgaCtaId ;  /* 0x00000000003679c3 */ /* 0x000e620000008800 */
[----:B------:R-:W-:Y:S01]  /*0c80*/  NOP ;  /* 0x0000000000007918 */ /* 0x000fe20000000000 */
[----:B----4-:R-:W-:-:S13]  /*0c90*/  ISETP.NE.AND P0, PT, R2, 0x3, PT ;  /* 0x000000030200780c */ /* 0x010fda0003f05270 */
[----:B-1----:R-:W-:Y:S05]  /*0ca0*/  @P0 BRA `(.L_x_14) ;  /* 0x0000000000340947 */ /* 0x002fea0003800000 */
[----:B--23--:R-:W-:Y:S01]  /*0cb0*/  UMOV UR4, 0x400 ;  /* 0x0000040000047882 */ /* 0x00cfe20000000000 */
[----:B------:R-:W-:Y:S01]  /*0cc0*/  UMOV UR6, 0x20 ;  /* 0x0000002000067882 */ /* 0x000fe20000000000 */
[----:B------:R-:W-:Y:S02]  /*0cd0*/  ULEA UR4, UR54, UR4, 0x18 ;  /* 0x0000000436047291 */ /* 0x000fe4000f8ec0ff */
[----:B------:R-:W-:-:S04]  /*0ce0*/  UIADD3 UR6, UPT, UPT, -UR6, 0x100000, URZ ;  /* 0x0010000006067890 */ /* 0x000fc8000fffe1ff */
[----:B------:R-:W-:Y:S02]  /*0cf0*/  USHF.L.U32 UR7, UR6, 0xb, URZ ;  /* 0x0000000b06077899 */ /* 0x000fe400080006ff */
[----:B------:R-:W-:Y:S01]  /*0d00*/  USHF.L.U32 UR6, UR6, 0x1, URZ ;  /* 0x0000000106067899 */ /* 0x000fe200080006ff */
[----:B------:R-:W-:Y:S01]  /*0d10*/  ELECT P0, URZ, PT ;  /* 0x0000000000ff782f */ /* 0x000fe20003800000 */
[----:B------:R-:W1:Y:S10]  /*0d20*/  FENCE.VIEW.ASYNC.S ;  /* 0x00000000000073c6 */ /* 0x000e740000000000 */
[----:B-1----:R1:W4:Y:S01]  /*0d30*/  SYNCS.EXCH.64 URZ, [UR4+0x100], UR6 ;  /* 0x0001000604ff75b2 */ /* 0x0023220008000100 */
[----:B------:R1:W2:Y:S01]  /*0d40*/  SYNCS.EXCH.64 URZ, [UR4+0x110], UR6 ;  /* 0x0001100604ff75b2 */ /* 0x0002a20008000100 */
[----:B------:R1:W3:Y:S01]  /*0d50*/  SYNCS.EXCH.64 URZ, [UR4+0x108], UR6 ;  /* 0x0001080604ff75b2 */ /* 0x0002e20008000100 */
[----:B------:R1:W1:Y:S01]  /*0d60*/  SYNCS.EXCH.64 URZ, [UR4+0x118], UR6 ;  /* 0x0001180604ff75b2 */ /* 0x0002620008000100 */
[----:B------:R-:W-:Y:S01]  /*0d70*/  NOP ;  /* 0x0000000000007918 */ /* 0x000fe20000000000 */
.L_x_14:
[----:B------:R-:W4:Y:S01]  /*0d80*/  LDCU UR31, c[0x0][0x36c] ;  /* 0x00006d80ff1f77ac */ /* 0x000f220008000800 */
[----:B------:R-:W-:Y:S01]  /*0d90*/  ISETP.NE.OR P4, PT, R0, 0x2, !P4 ;  /* 0x000000020000780c */ /* 0x000fe20006785670 */
[----:B------:R-:W-:Y:S01]  /*0da0*/  NOP ;  /* 0x0000000000007918 */ /* 0x000fe20000000000 */
[----:B------:R-:W-:Y:S01]  /*0db0*/  LOP3.LUT R0, R58, 0x1f, RZ, 0xc0, !PT ;  /* 0x0000001f3a007812 */ /* 0x000fe200078ec0ff */
[----:B------:R-:W-:Y:S02]  /*0dc0*/  UISETP.NE.AND UP6, UPT, UR22, URZ, UPT ;  /* 0x000000ff1600728c */ /* 0x000fe4000bfc5270 */
[----:B----4-:R-:W-:-:S09]  /*0dd0*/  UISETP.EQ.U32.AND UP0, UPT, UR31, 0x1, UPT ;  /* 0x000000011f00788c */ /* 0x010fd2000bf02070 */
[----:B------:R-:W-:Y:S05]  /*0de0*/  BRA.U !UP0, `(.L_x_15) ;  /* 0x0000000108087547 */ /* 0x000fea000b800000 */
[----:B-123--:R-:W-:Y:S01]  /*0df0*/  UCGABAR_ARV ;  /* 0x00000000000079c7 */ /* 0x00efe20008000000 */
[----:B------:R-:W-:Y:S05]  /*0e00*/  BRA `(.L_x_16) ;  /* 0x0000000000047947 */ /* 0x000fea0003800000 */
.L_x_15:
[----:B-123--:R-:W-:Y:S01]  /*0e10*/  NOP ;  /* 0x0000000000007918 */ /* 0x00efe20000000000 */
.L_x_16:
[----:B------:R-:W1:Y:S01]  /*0e20*/  S2UR UR25, SR_CTAID.X ;  /* 0x00000000001979c3 */ /* 0x000e620000002500 */
[----:B------:R-:W-:-:S05]  /*0e30*/  CS2R.32 R52, SR_CgaSize ;  /* 0x0000000000347805 */ /* 0x000fca0000008a00 */
[----:B------:R-:W-:-:S05]  /*0e40*/  IMAD R52, R52, -0xa0, RZ ;  /* 0xffffff6034347824 */ /* 0x000fca00078e02ff */
[----:B------:R-:W-:-:S14]  /*0e50*/  R2UR UR5, R52 ;  /* 0x00000000340572ca */ /* 0x000fdc00000e0000 */
[----:B------:R-:W2:Y:S01]  /*0e60*/  LDCU UR5, c[0x0][UR5+0x2b0] ;  /* 0x00005600050577ac */ /* 0x000ea20008000800 */
[----:B------:R-:W-:-:S05]  /*0e70*/  CS2R.32 R52, SR_CgaSize ;  /* 0x0000000000347805 */ /* 0x000fca0000008a00 */
[----:B------:R-:W-:-:S05]  /*0e80*/  IMAD R52, R52, -0xa0, RZ ;  /* 0xffffff6034347824 */ /* 0x000fca00078e02ff */
[----:B------:R-:W-:-:S14]  /*0e90*/  R2UR UR4, R52 ;  /* 0x00000000340472ca */ /* 0x000fdc00000e0000 */
[----:B------:R-:W3:Y:S01]  /*0ea0*/  LDCU UR4, c[0x0][UR4+0x2b4] ;  /* 0x00005680040477ac */ /* 0x000ee20008000800 */
[----:B------:R-:W4:Y:S01]  /*0eb0*/  S2UR UR26, SR_CTAID.Y ;  /* 0x00000000001a79c3 */ /* 0x000f220000002600 */
[----:B------:R-:W-:-:S05]  /*0ec0*/  CS2R.32 R52, SR_CgaSize ;  /* 0x0000000000347805 */ /* 0x000fca0000008a00 */
[----:B------:R-:W-:-:S05]  /*0ed0*/  IMAD R52, R52, -0xa0, RZ ;  /* 0xffffff6034347824 */ /* 0x000fca00078e02ff */
[----:B------:R-:W-:-:S14]  /*0ee0*/  R2UR UR7, R52 ;  /* 0x00000000340772ca */ /* 0x000fdc00000e0000 */
[----:B------:R-:W3:Y:S01]  /*0ef0*/  LDCU UR7, c[0x0][UR7+0x2a0] ;  /* 0x00005400070777ac */ /* 0x000ee20008000800 */
[----:B------:R-:W-:-:S05]  /*0f00*/  CS2R.32 R52, SR_CgaSize ;  /* 0x0000000000347805 */ /* 0x000fca0000008a00 */
[----:B------:R-:W-:-:S05]  /*0f10*/  IMAD R52, R52, -0xa0, RZ ;  /* 0xffffff6034347824 */ /* 0x000fca00078e02ff */
[----:B------:R-:W-:-:S14]  /*0f20*/  R2UR UR8, R52 ;  /* 0x00000000340872ca */ /* 0x000fdc00000e0000 */
[----:B------:R-:W3:Y:S01]  /*0f30*/  LDCU UR8, c[0x0][UR8+0x2a4] ;  /* 0x00005480080877ac */ /* 0x000ee20008000800 */
[----:B------:R-:W-:Y:S02]  /*0f40*/  ULOP3.LUT UR53, UR54, 0x1, URZ, 0xc0, !UPT ;  /* 0x0000000136357892 */ /* 0x000fe4000f8ec0ff */
[----:B------:R-:W-:Y:S02]  /*0f50*/  USHF.R.U32.HI UR27, URZ, 0x1, UR54 ;  /* 0x00000001ff1b7899 */ /* 0x000fe40008011636 */
[----:B------:R-:W-:Y:S02]  /*0f60*/  UISETP.GT.U32.AND UP1, UPT, UR53, 0xffff, UPT ;  /* 0x0000ffff3500788c */ /* 0x000fe4000bf24070 */
[----:B------:R-:W-:Y:S01]  /*0f70*/  USHF.L.U32 UR39, UR54, 0x9, URZ ;  /* 0x0000000936277899 */ /* 0x000fe200080006ff */
[----:B-1----:R-:W-:Y:S01]  /*0f80*/  I2FP.F32.U32 R3, UR25 ;  /* 0x0000001900037c45 */ /* 0x002fe20008201000 */
[----:B------:R-:W-:Y:S01]  /*0f90*/  USHF.L.U32 UR38, UR54, 0xb, URZ ;  /* 0x0000000b36267899 */ /* 0x000fe200080006ff */
[----:B------:R-:W1:Y:S03]  /*0fa0*/  LDCU UR23, c[0x0][0xb24] ;  /* 0x00016480ff1777ac */ /* 0x000e660008000800 */
[----:B--2---:R-:W-:Y:S01]  /*0fb0*/  FMUL R3, R3, UR5 ;  /* 0x0000000503037c20 */ /* 0x004fe20008400000 */
[----:B------:R-:W2:Y:S01]  /*0fc0*/  LDCU UR42, c[0x0][0xb24] ;  /* 0x00016480ff2a77ac */ /* 0x000ea20008000800 */
[----:B----4-:R-:W-:-:S04]  /*0fd0*/  I2FP.F32.U32 R2, UR26 ;  /* 0x0000001a00027c45 */ /* 0x010fc80008201000 */
[----:B------:R-:W4:Y:S01]  /*0fe0*/  F2I.U32.TRUNC.NTZ R3, R3 ;  /* 0x0000000300037305 */ /* 0x000f22000020f000 */
[----:B------:R-:W1:Y:S01]  /*0ff0*/  LDCU UR28, c[0x0][0xb30] ;  /* 0x00016600ff1c77ac */ /* 0x000e620008000800 */
[----:B---3--:R-:W-:Y:S01]  /*1000*/  FMUL R2, R2, UR4 ;  /* 0x0000000402027c20 */ /* 0x008fe20008400000 */
[----:B------:R-:W-:Y:S01]  /*1010*/  ULOP3.LUT UR4, UR54, 0x6, URZ, 0xc0, !UPT ;  /* 0x0000000636047892 */ /* 0x000fe2000f8ec0ff */
[----:B------:R-:W-:-:S04]  /*1020*/  UMOV UR14, 0x55 ;  /* 0x00000055000e7882 */ /* 0x000fc80000000000 */
[----:B------:R-:W3:Y:S01]  /*1030*/  F2I.U32.TRUNC.NTZ R2, R2 ;  /* 0x0000000200027305 */ /* 0x000ee2000020f000 */
[----:B------:R-:W-:Y:S01]  /*1040*/  UISETP.GT.U32.AND UP0, UPT, UR4, 0xffff, UPT ;  /* 0x0000ffff0400788c */ /* 0x000fe2000bf04070 */
[----:B------:R-:W-:Y:S01]  /*1050*/  UMOV UR15, 0x3 ;  /* 0x00000003000f7882 */ /* 0x000fe20000000000 */
[----:B------:R-:W-:Y:S02]  /*1060*/  USEL UR30, UR53, 0xffff, !UP1 ;  /* 0x0000ffff351e7887 */ /* 0x000fe4000c800000 */
[----:B------:R-:W-:Y:S01]  /*1070*/  USEL UR29, UR4, 0xffff, !UP0 ;  /* 0x0000ffff041d7887 */ /* 0x000fe2000c000000 */
[----:B----4-:R-:W-:Y:S02]  /*1080*/  R2UR UR5, R3 ;  /* 0x00000000030572ca */ /* 0x010fe400000e0000 */
[----:B---3--:R-:W-:Y:S02]  /*1090*/  R2UR UR6, R2 ;  /* 0x00000000020672ca */ /* 0x008fe400000e0000 */
[----:B------:R-:W-:-:S09]  /*10a0*/  PRMT R2, RZ, 0x7610, R2 ;  /* 0x00007610ff027816 */ /* 0x000fd20000000002 */
[----:B------:R-:W-:-:S04]  /*10b0*/  UIADD3 UR5, UPT, UPT, -UR5, URZ, URZ ;  /* 0x000000ff05057290 */ /* 0x000fc8000fffe1ff */
[----:B------:R-:W-:Y:S02]  /*10c0*/  UIMAD UR5, UR7, UR5, UR25 ;  /* 0x00000005070572a4 */ /* 0x000fe4000f8e0219 */
[----:B------:R-:W-:-:S04]  /*10d0*/  UIADD3 UR4, UPT, UPT, -UR6, URZ, URZ ;  /* 0x000000ff06047290 */ /* 0x000fc8000fffe1ff */
[----:B------:R-:W-:Y:S01]  /*10e0*/  IMAD.U32 R52, RZ, RZ, UR5 ;  /* 0x00000005ff347e24 */ /* 0x000fe2000f8e00ff */
[----:B------:R-:W-:-:S06]  /*10f0*/  UIMAD UR4, UR8, UR4, UR26 ;  /* 0x00000004080472a4 */ /* 0x000fcc000f8e021a */
[----:B------:R-:W-:Y:S01]  /*1100*/  IMAD.U32 R51, RZ, RZ, UR4 ;  /* 0x00000004ff337e24 */ /* 0x000fe2000f8e00ff */
[----:B-12---:R-:W-:Y:S06]  /*1110*/  BRA.U UP6, `(.L_x_17) ;  /* 0x0000000106747547 */ /* 0x006fec000b800000 */
[----:B------:R-:W-:Y:S02]  /*1120*/  R2UR UR4, R51 ;  /* 0x00000000330472ca */ /* 0x000fe400000e0000 */
[----:B------:R-:W-:-:S11]  /*1130*/  R2UR UR7, R52 ;  /* 0x00000000340772ca */ /* 0x000fd600000e0000 */
[----:B------:R-:W-:Y:S02]  /*1140*/  UISETP.NE.AND UP2, UPT, UR4, 0x2, UPT ;  /* 0x000000020400788c */ /* 0x000fe4000bf45270 */
[----:B------:R-:W-:Y:S02]  /*1150*/  UISETP.NE.AND UP4, UPT, UR4, URZ, UPT ;  /* 0x000000ff0400728c */ /* 0x000fe4000bf85270 */
[----:B------:R-:W-:Y:S02]  /*1160*/  UISETP.NE.AND UP0, UPT, UR4, 0x1, UPT ;  /* 0x000000010400788c */ /* 0x000fe4000bf05270 */
[----:B------:R-:W-:Y:S02]  /*1170*/  UISETP.NE.AND UP1, UPT, UR4, 0x3, UPT ;  /* 0x000000030400788c */ /* 0x000fe4000bf25270 */
[----:B------:R-:W-:Y:S02]  /*1180*/  USEL UR4, URZ, 0x10, UP2 ;  /* 0x00000010ff047887 */ /* 0x000fe40009000000 */
[----:B------:R-:W-:-:S02]  /*1190*/  USEL UR12, URZ, 0x20, UP2 ;  /* 0x00000020ff0c7887 */ /* 0x000fc40009000000 */
[----:B------:R-:W-:Y:S02]  /*11a0*/  UISETP.NE.AND UP3, UPT, UR7, URZ, UPT ;  /* 0x000000ff0700728c */ /* 0x000fe4000bf65270 */
[----:B------:R-:W-:Y:S02]  /*11b0*/  USEL UR5, URZ, 0x4, UP0 ;  /* 0x00000004ff057887 */ /* 0x000fe40008000000 */
[----:B------:R-:W-:Y:S02]  /*11c0*/  UISETP.NE.AND UP2, UPT, UR7, URZ, UP4 ;  /* 0x000000ff0700728c */ /* 0x000fe4000a745270 */
[----:B------:R-:W-:Y:S02]  /*11d0*/  USEL UR11, URZ, 0x8, UP0 ;  /* 0x00000008ff0b7887 */ /* 0x000fe40008000000 */
[----:B------:R-:W-:Y:S02]  /*11e0*/  UISETP.NE.AND UP0, UPT, UR7, 0x1, UPT ;  /* 0x000000010700788c */ /* 0x000fe4000bf05270 */
[----:B------:R-:W-:-:S02]  /*11f0*/  USEL UR6, URZ, 0x2, UP4 ;  /* 0x00000002ff067887 */ /* 0x000fc4000a000000 */
[----:B------:R-:W-:Y:S02]  /*1200*/  USEL UR7, URZ, 0x40, UP1 ;  /* 0x00000040ff077887 */ /* 0x000fe40008800000 */
[----:B------:R-:W-:Y:S02]  /*1210*/  USEL UR10, URZ, 0x1, UP2 ;  /* 0x00000001ff0a7887 */ /* 0x000fe40009000000 */
[----:B------:R-:W-:Y:S02]  /*1220*/  USEL UR8, UR5, 0x4, UP3 ;  /* 0x0000000405087887 */ /* 0x000fe40009800000 */
[----:B------:R-:W-:Y:S02]  /*1230*/  USEL UR4, UR4, 0x10, UP3 ;  /* 0x0000001004047887 */ /* 0x000fe40009800000 */
[----:B------:R-:W-:Y:S02]  /*1240*/  USEL UR9, UR7, 0x40, UP3 ;  /* 0x0000004007097887 */ /* 0x000fe40009800000 */
[----:B------:R-:W-:-:S02]  /*1250*/  USEL UR5, UR6, 0x2, UP0 ;  /* 0x0000000206057887 */ /* 0x000fc40008000000 */
[----:B------:R-:W-:Y:S02]  /*1260*/  UIADD3 UR4, UPT, UPT, UR4, UR8, UR10 ;  /* 0x0000000804047290 */ /* 0x000fe4000fffe00a */
[----:B------:R-:W-:Y:S02]  /*1270*/  USEL UR13, URZ, 0x80, UP1 ;  /* 0x00000080ff0d7887 */ /* 0x000fe40008800000 */
[----:B------:R-:W-:Y:S02]  /*1280*/  USEL UR7, UR11, 0x8, UP0 ;  /* 0x000000080b077887 */ /* 0x000fe40008000000 */
[----:B------:R-:W-:Y:S02]  /*1290*/  USEL UR6, UR12, 0x20, UP0 ;  /* 0x000000200c067887 */ /* 0x000fe40008000000 */
[----:B------:R-:W-:Y:S02]  /*12a0*/  UIADD3 UR4, UPT, UPT, UR5, UR9, UR4 ;  /* 0x0000000905047290 */ /* 0x000fe4000fffe004 */
[----:B------:R-:W-:-:S02]  /*12b0*/  USEL UR5, UR13, 0x80, UP0 ;  /* 0x000000800d057887 */ /* 0x000fc40008000000 */
[----:B------:R-:W-:-:S04]  /*12c0*/  UIADD3 UR4, UPT, UPT, UR6, UR7, UR4 ;  /* 0x0000000706047290 */ /* 0x000fc8000fffe004 */
[----:B------:R-:W-:-:S06]  /*12d0*/  UIADD3 UR4, UPT, UPT, UR4, UR5, URZ ;  /* 0x0000000504047290 */ /* 0x000fcc000fffe0ff */
[----:B------:R-:W-:-:S07]  /*12e0*/  IMAD.U32 R2, RZ, RZ, UR4 ;  /* 0x00000004ff027e24 */ /* 0x000fce000f8e00ff */
.L_x_17:
[----:B------:R-:W1:Y:S01]  /*12f0*/  S2UR UR36, SR_CTAID.Z ;  /* 0x00000000002479c3 */ /* 0x000e620000002700 */
[----:B------:R-:W-:Y:S02]  /*1300*/  UISETP.GE.AND UP0, UPT, UR23, 0x1, UPT ;  /* 0x000000011700788c */ /* 0x000fe4000bf06270 */
[----:B------:R-:W-:Y:S02]  /*1310*/  ULOP3.LUT UR30, UR30, 0xffff, URZ, 0xc0, !UPT ;  /* 0x0000ffff1e1e7892 */ /* 0x000fe4000f8ec0ff */
[----:B------:R-:W-:Y:S02]  /*1320*/  ULOP3.LUT UR29, UR29, 0xffff, URZ, 0xc0, !UPT ;  /* 0x0000ffff1d1d7892 */ /* 0x000fe4000f8ec0ff */
[----:B------:R-:W-:Y:S02]  /*1330*/  UISETP.NE.AND UP3, UPT, UR22, 0x2, UPT ;  /* 0x000000021600788c */ /* 0x000fe4000bf65270 */
[----:B------:R-:W-:Y:S02]  /*1340*/  ULOP3.LUT UR39, UR39, 0xc00, URZ, 0xc0, !UPT ;  /* 0x00000c0027277892 */ /* 0x000fe4000f8ec0ff */
[----:B------:R-:W-:-:S02]  /*1350*/  ULOP3.LUT UR38, UR38, 0x800, URZ, 0xc0, !UPT ;  /* 0x0000080026267892 */ /* 0x000fc4000f8ec0ff */
[----:B------:R-:W-:Y:S02]  /*1360*/  USHF.L.U32 UR30, UR14, UR30, URZ ;  /* 0x0000001e0e1e7299 */ /* 0x000fe400080006ff */
[----:B------:R-:W-:Y:S01]  /*1370*/  USHF.L.U32 UR29, UR15, UR29, URZ ;  /* 0x0000001d0f1d7299 */ /* 0x000fe200080006ff */
[----:B------:R-:W-:Y:S11]  /*1380*/  BRA.U !UP0, `(.L_x_18) ;  /* 0x0000000108d47547 */ /* 0x000ff6000b800000 */
[----:B------:R-:W2:Y:S01]  /*1390*/  LDCU.128 UR12, c[0x0][0xb10] ;  /* 0x00016200ff0c77ac */ /* 0x000ea20008000c00 */
[----:B------:R-:W3:Y:S01]  /*13a0*/  LDCU UR6, c[0x0][0x370] ;  /* 0x00006e00ff0677ac */ /* 0x000ee20008000800 */
[----:B------:R-:W4:Y:S01]  /*13b0*/  LDCU UR5, c[0x0][0x374] ;  /* 0x00006e80ff0577ac */ /* 0x000f220008000800 */
[----:B------:R-:W1:Y:S01]  /*13c0*/  LDCU UR24, c[0x0][0xb0c] ;  /* 0x00016180ff1877ac */ /* 0x000e620008000800 */
[----:B------:R-:W1:Y:S01]  /*13d0*/  LDCU UR7, c[0x0][0xb20] ;  /* 0x00016400ff0777ac */ /* 0x000e620008000800 */
[----:B------:R-:W1:Y:S01]  /*13e0*/  LDCU.64 UR8, c[0x0][0xb28] ;  /* 0x00016500ff0877ac */ /* 0x000e620008000a00 */
[----:B--2---:R-:W-:Y:S02]  /*13f0*/  UISETP.NE.AND UP0, UPT, UR14, 0x1, UPT ;  /* 0x000000010e00788c */ /* 0x004fe4000bf05270 */
[----:B----4-:R-:W-:Y:S02]  /*1400*/  UIMAD.WIDE.U32 UR10, UR5, UR15, URZ ;  /* 0x0000000f050a72a5 */ /* 0x010fe4000f8e00ff */
[----:B---3--:R-:W-:-:S02]  /*1410*/  UIMAD.WIDE.U32 UR18, UR6, UR12, URZ ;  /* 0x0000000c061272a5 */ /* 0x008fc4000f8e00ff */
[----:B-1----:R-:W-:Y:S02]  /*1420*/  UISETP.NE.AND UP1, UPT, UR24, 0x1, UPT ;  /* 0x000000011800788c */ /* 0x002fe4000bf25270 */
[----:B------:R-:W-:Y:S01]  /*1430*/  UISETP.NE.AND UP2, UPT, UR23, 0x1, UPT ;  /* 0x000000011700788c */ /* 0x000fe2000bf45270 */
[----:B------:R-:W-:Y:S02]  /*1440*/  UMOV UR10, UR11 ;  /* 0x0000000b000a7c82 */ /* 0x000fe40008000000 */
[----:B------:R-:W-:Y:S01]  /*1450*/  UMOV UR18, UR19 ;  /* 0x0000001300127c82 */ /* 0x000fe20008000000 */
[----:B------:R-:W-:Y:S02]  /*1460*/  @UP0 USHF.R.U32.HI UR5, URZ, UR7, UR10 ;  /* 0x00000007ff050299 */ /* 0x000fe4000801160a */
[----:B------:R-:W-:Y:S02]  /*1470*/  UIMAD.WIDE.U32 UR20, UR26, UR15, URZ ;  /* 0x0000000f1a1472a5 */ /* 0x000fe4000f8e00ff */
[----:B------:R-:W-:-:S02]  /*1480*/  UIMAD.WIDE.U32 UR10, UR5, UR8, URZ ;  /* 0x00000008050a72a5 */ /* 0x000fc4000f8e00ff */
[----:B------:R-:W-:Y:S02]  /*1490*/  @UP1 USHF.R.U32.HI UR6, URZ, UR13, UR18 ;  /* 0x0000000dff061299 */ /* 0x000fe40008011612 */
[----:B------:R-:W-:Y:S02]  /*14a0*/  UIMAD.WIDE.U32 UR16, UR25, UR12, URZ ;  /* 0x0000000c191072a5 */ /* 0x000fe4000f8e00ff */
[----:B------:R-:W-:Y:S01]  /*14b0*/  UIMAD.WIDE.U32 UR18, UR6, UR8, URZ ;  /* 0x00000008061272a5 */ /* 0x000fe2000f8e00ff */
[----:B------:R-:W-:Y:S01]  /*14c0*/  UMOV UR4, UR21 ;  /* 0x0000001500047c82 */ /* 0x000fe20008000000 */
[----:B------:R-:W-:Y:S01]  /*14d0*/  UMOV UR10, UR11 ;  /* 0x0000000b000a7c82 */ /* 0x000fe20008000000 */
[----:B------:R-:W-:Y:S02]  /*14e0*/  USHF.R.U32.HI UR4, URZ, UR7, UR4 ;  /* 0x00000007ff047299 */ /* 0x000fe40008011604 */
[----:B------:R-:W-:Y:S01]  /*14f0*/  @UP2 USHF.R.U32.HI UR5, URZ, UR9, UR10 ;  /* 0x00000009ff052299 */ /* 0x000fe2000801160a */
[----:B------:R-:W-:Y:S01]  /*1500*/  UMOV UR16, UR17 ;  /* 0x0000001100107c82 */ /* 0x000fe20008000000 */
[----:B------:R-:W-:Y:S01]  /*1510*/  UMOV UR18, UR19 ;  /* 0x0000001300127c82 */ /* 0x000fe20008000000 */
[----:B------:R-:W-:-:S02]  /*1520*/  USHF.R.U32.HI UR13, URZ, UR13, UR16 ;  /* 0x0000000dff0d7299 */ /* 0x000fc40008011610 */
[----:B------:R-:W-:Y:S02]  /*1530*/  USEL UR4, UR26, UR4, !UP0 ;  /* 0x000000041a047287 */ /* 0x000fe4000c000000 */
[----:B------:R-:W-:Y:S02]  /*1540*/  @UP2 USHF.R.U32.HI UR6, URZ, UR9, UR18 ;  /* 0x00000009ff062299 */ /* 0x000fe40008011612 */
[----:B------:R-:W-:Y:S02]  /*1550*/  UIMAD UR7, UR5, UR23, URZ ;  /* 0x00000017050772a4 */ /* 0x000fe4000f8e02ff */
[----:B------:R-:W-:Y:S02]  /*1560*/  USEL UR5, UR25, UR13, !UP1 ;  /* 0x0000000d19057287 */ /* 0x000fe4000c800000 */
[----:B------:R-:W-:Y:S02]  /*1570*/  UIMAD UR12, UR6, UR23, URZ ;  /* 0x00000017060c72a4 */ /* 0x000fe4000f8e02ff */
[----:B------:R-:W-:-:S02]  /*1580*/  UISETP.GE.AND UP0, UPT, UR4, UR7, UPT ;  /* 0x000000070400728c */ /* 0x000fc4000bf06270 */
[----:B------:R-:W-:Y:S02]  /*1590*/  UIMAD.WIDE.U32 UR10, UR4, UR8, URZ ;  /* 0x00000008040a72a5 */ /* 0x000fe4000f8e00ff */
[----:B------:R-:W-:Y:S02]  /*15a0*/  UISETP.GE.OR UP0, UPT, UR5, UR12, UP0 ;  /* 0x0000000c0500728c */ /* 0x000fe40008706670 */
[----:B------:R-:W-:Y:S02]  /*15b0*/  UIMAD.WIDE.U32 UR12, UR5, UR8, URZ ;  /* 0x00000008050c72a5 */ /* 0x000fe4000f8e00ff */
[----:B------:R-:W-:Y:S01]  /*15c0*/  UIADD3 UR10, UPT, UPT, -UR4, URZ, URZ ;  /* 0x000000ff040a7290 */ /* 0x000fe2000fffe1ff */
[----:B------:R-:W-:Y:S01]  /*15d0*/  UMOV UR8, UR11 ;  /* 0x0000000b00087c82 */ /* 0x000fe20008000000 */
[----:B------:R-:W-:Y:S02]  /*15e0*/  UIADD3 UR11, UPT, UPT, -UR5, URZ, URZ ;  /* 0x000000ff050b7290 */ /* 0x000fe4000fffe1ff */
[----:B------:R-:W-:-:S03]  /*15f0*/  USHF.R.U32.HI UR8, URZ, UR9, UR8 ;  /* 0x00000009ff087299 */ /* 0x000fc60008011608 */
[----:B------:R-:W-:Y:S01]  /*1600*/  @!UP0 UMOV UR7, UR13 ;  /* 0x0000000d00078c82 */ /* 0x000fe20008000000 */
[----:B------:R-:W-:Y:S02]  /*1610*/  UIMAD UR26, UR14, UR10, UR26 ;  /* 0x0000000a0e1a72a4 */ /* 0x000fe4000f8e021a */
[----:B------:R-:W-:Y:S02]  /*1620*/  USEL UR8, UR4, UR8, !UP2 ;  /* 0x0000000804087287 */ /* 0x000fe4000d000000 */
[----:B------:R-:W-:Y:S02]  /*1630*/  @!UP0 USHF.R.U32.HI UR7, URZ, UR9, UR7 ;  /* 0x00000009ff078299 */ /* 0x000fe40008011607 */
[----:B------:R-:W-:Y:S02]  /*1640*/  UIADD3 UR9, UPT, UPT, -UR8, URZ, URZ ;  /* 0x000000ff08097290 */ /* 0x000fe4000fffe1ff */
[----:B------:R-:W-:Y:S02]  /*1650*/  @!UP0 USEL UR7, UR5, UR7, !UP2 ;  /* 0x0000000705078287 */ /* 0x000fe4000d000000 */
[----:B------:R-:W-:-:S02]  /*1660*/  UIMAD UR9, UR23, UR9, UR4 ;  /* 0x00000009170972a4 */ /* 0x000fc4000f8e0204 */
[----:B------:R-:W-:Y:S02]  /*1670*/  @!UP0 UIADD3 UR8, UPT, UPT, UR8, -UR7, URZ ;  /* 0x8000000708088290 */ /* 0x000fe4000fffe0ff */
[----:B------:R-:W-:Y:S02]  /*1680*/  @!UP0 UIMAD UR6, UR9, UR6, UR7 ;  /* 0x00000006090682a4 */ /* 0x000fe4000f8e0207 */
[----:B------:R-:W-:Y:S02]  /*1690*/  @!UP0 UIMAD UR4, UR8, UR23, UR5 ;  /* 0x00000017080482a4 */ /* 0x000fe4000f8e0205 */
[----:B------:R-:W-:Y:S02]  /*16a0*/  UIMAD UR25, UR24, UR11, UR25 ;  /* 0x0000000b181972a4 */ /* 0x000fe4000f8e0219 */
[----:B------:R-:W-:Y:S01]  /*16b0*/  UIMAD UR26, UR4, UR14, UR26 ;  /* 0x0000000e041a72a4 */ /* 0x000fe2000f8e021a */
[----:B------:R-:W-:Y:S02]  /*16c0*/  @!UP0 UMOV UR5, UR6 ;  /* 0x0000000600058c82 */ /* 0x000fe40008000000 */
[----:B------:R-:W-:-:S12]  /*16d0*/  UIMAD UR25, UR5, UR24, UR25 ;  /* 0x00000018051972a4 */ /* 0x000fd8000f8e0219 */
.L_x_18:
[----:B------:R-:W-:-:S09]  /*16e0*/  UISETP.NE.AND UP0, UPT, UR28, 0x1, UPT ;  /* 0x000000011c00788c */ /* 0x000fd2000bf05270 */
[----:B------:R-:W-:Y:S05]  /*16f0*/  BRA.U UP0, `(.L_x_19) ;  /* 0x0000000100447547 */ /* 0x000fea000b800000 */
[----:B------:R-:W2:Y:S01]  /*1700*/  LDCU.128 UR8, c[0x0][0xb10] ;  /* 0x00016200ff0877ac */ /* 0x000ea20008000c00 */
[----:B------:R-:W3:Y:S01]  /*1710*/  LDCU UR12, c[0x0][0xb0c] ;  /* 0x00016180ff0c77ac */ /* 0x000ee20008000800 */
[----:B------:R-:W4:Y:S01]  /*1720*/  LDCU UR13, c[0x0][0xb20] ;  /* 0x00016400ff0d77ac */ /* 0x000f220008000800 */
[----:B--2---:R-:W-:Y:S02]  /*1730*/  UIMAD.WIDE.U32 UR6, UR25, UR8, URZ ;  /* 0x00000008190672a5 */ /* 0x004fe4000f8e00ff */
[----:B------:R-:W-:Y:S02]  /*1740*/  UIMAD.WIDE.U32 UR4, UR26, UR11, URZ ;  /* 0x0000000b1a0472a5 */ /* 0x000fe4000f8e00ff */
[----:B---3--:R-:W-:Y:S02]  /*1750*/  UISETP.NE.AND UP1, UPT, UR12, 0x1, UPT ;  /* 0x000000010c00788c */ /* 0x008fe4000bf25270 */
[----:B------:R-:W-:Y:S01]  /*1760*/  UISETP.NE.AND UP0, UPT, UR10, 0x1, UPT ;  /* 0x000000010a00788c */ /* 0x000fe2000bf05270 */
[----:B------:R-:W-:-:S02]  /*1770*/  UMOV UR6, UR7 ;  /* 0x0000000700067c82 */ /* 0x000fc40008000000 */
[----:B------:R-:W-:Y:S01]  /*1780*/  UMOV UR4, UR5 ;  /* 0x0000000500047c82 */ /* 0x000fe20008000000 */
[----:B------:R-:W-:Y:S02]  /*1790*/  USHF.R.U32.HI UR9, URZ, UR9, UR6 ;  /* 0x00000009ff097299 */ /* 0x000fe40008011606 */
[----:B----4-:R-:W-:Y:S02]  /*17a0*/  USHF.R.U32.HI UR4, URZ, UR13, UR4 ;  /* 0x0000000dff047299 */ /* 0x010fe40008011604 */
[----:B------:R-:W-:Y:S02]  /*17b0*/  USEL UR5, UR25, UR9, !UP1 ;  /* 0x0000000919057287 */ /* 0x000fe4000c800000 */
[----:B------:R-:W-:-:S04]  /*17c0*/  USEL UR4, UR26, UR4, !UP0 ;  /* 0x000000041a047287 */ /* 0x000fc8000c000000 */
[----:B------:R-:W-:Y:S02]  /*17d0*/  UIADD3 UR6, UPT, UPT, UR5, -UR4, URZ ;  /* 0x8000000405067290 */ /* 0x000fe4000fffe0ff */
[----:B------:R-:W-:Y:S02]  /*17e0*/  UIADD3 UR4, UPT, UPT, -UR5, UR4, URZ ;  /* 0x0000000405047290 */ /* 0x000fe4000fffe1ff */
[----:B------:R-:W-:Y:S02]  /*17f0*/  UIMAD UR26, UR6, UR10, UR26 ;  /* 0x0000000a061a72a4 */ /* 0x000fe4000f8e021a */
[----:B------:R-:W-:-:S12]  /*1800*/  UIMAD UR25, UR4, UR12, UR25 ;  /* 0x0000000c041972a4 */ /* 0x000fd8000f8e0219 */
.L_x_19:
[----:B------:R-:W-:-:S09]  /*1810*/  UISETP.EQ.U32.AND UP0, UPT, UR31, 0x1, UPT ;  /* 0x000000011f00788c */ /* 0x000fd2000bf02070 */
[----:B------:R-:W-:Y:S05]  /*1820*/  BRA.U !UP0, `(.L_x_20) ;  /* 0x00000001080c7547 */ /* 0x000fea000b800000 */
[----:B------:R-:W-:Y:S01]  /*1830*/  UCGABAR_WAIT ;  /* 0x0000000000007dc7 */ /* 0x000fe20008000000 */
[----:B------:R-:W-:Y:S01]  /*1840*/  CCTL.IVALL ;  /* 0x00000000ff00798f */ /* 0x000fe20002000000 */
[----:B------:R-:W-:Y:S05]  /*1850*/  BRA `(.L_x_21) ;  /* 0x0000000000047947 */ /* 0x000fea0003800000 */
.L_x_20:
[----:B------:R-:W-:Y:S06]  /*1860*/  BAR.SYNC.DEFER_BLOCKING 0x0 ;  /* 0x0000000000007b1d */ /* 0x000fec0000010000 */
.L_x_21:
[----:B------:R-:W-:Y:S05]  /*1870*/  BRA.U UP3, `(.L_x_22) ;  /* 0x0000001503b47547 */ /* 0x000fea000b800000 */
[----:B------:R-:W2:Y:S01]  /*1880*/  LDCU UR6, c[0x0][0x38c] ;  /* 0x00007180ff0677ac */ /* 0x000ea20008000800 */
[----:B------:R-:W-:Y:S01]  /*1890*/  PLOP3.LUT P2, PT, PT, PT, UP5, 0x80, 0x8 ;  /* 0x000000000008781c */ /* 0x000fe20003f4f058 */
[----:B------:R-:W-:Y:S01]  /*18a0*/  IMAD.MOV.U32 R12, RZ, RZ, 0x1 ;  /* 0x00000001ff0c7424 */ /* 0x000fe200078e00ff */
[----:B------:R-:W-:Y:S01]  /*18b0*/  ISETP.EQ.OR P3, PT, R0, RZ, P4 ;  /* 0x000000ff0000720c */ /* 0x000fe20002762670 */
[----:B------:R-:W-:Y:S01]  /*18c0*/  UISETP.NE.AND UP1, UPT, UR22, URZ, UPT ;  /* 0x000000ff1600728c */ /* 0x000fe2000bf25270 */
[----:B------:R-:W-:Y:S02]  /*18d0*/  PLOP3.LUT P2, PT, P2, PT, PT, 0x8, 0x80 ;  /* 0x000000000080781c */ /* 0x000fe4000174e170 */
[----:B------:R-:W-:Y:S01]  /*18e0*/  CS2R R10, SRZ ;  /* 0x00000000000a7805 */ /* 0x000fe2000001ff00 */
[----:B------:R-:W-:Y:S01]  /*18f0*/  IMAD.MOV.U32 R9, RZ, RZ, RZ ;  /* 0x000000ffff097224 */ /* 0x000fe200078e00ff */
[----:B------:R-:W3:Y:S01]  /*1900*/  LDCU UR48, c[0x0][0x370] ;  /* 0x00006e00ff3077ac */ /* 0x000ee20008000800 */
[----:B------:R-:W-:Y:S01]  /*1910*/  IMAD.MOV.U32 R8, RZ, RZ, 0x1 ;  /* 0x00000001ff087424 */ /* 0x000fe200078e00ff */
[----:B------:R-:W4:Y:S01]  /*1920*/  LDCU.64 UR44, c[0x0][0x348] ;  /* 0x00006900ff2c77ac */ /* 0x000f220008000a00 */
[----:B------:R-:W1:Y:S01]  /*1930*/  LDCU UR47, c[0x0][0x374] ;  /* 0x00006e80ff2f77ac */ /* 0x000e620008000800 */
[----:B--2---:R-:W-:-:S02]  /*1940*/  UIADD3 UR5, UPT, UPT, UR6, 0x7f, URZ ;  /* 0x0000007f06057890 */ /* 0x004fc4000fffe0ff */
[----:B------:R-:W-:Y:S02]  /*1950*/  UIADD3 UR55, UPT, UPT, UR6, 0xfe, URZ ;  /* 0x000000fe06377890 */ /* 0x000fe4000fffe0ff */
[----:B------:R-:W-:Y:S02]  /*1960*/  USHF.R.S32.HI UR4, URZ, 0x1f, UR5 ;  /* 0x0000001fff047899 */ /* 0x000fe40008011405 */
[----:B------:R-:W-:Y:S02]  /*1970*/  USEL UR37, UR37, 0x2, UP1 ;  /* 0x0000000225257887 */ /* 0x000fe40008800000 */
[----:B------:R-:W-:Y:S02]  /*1980*/  ULEA.HI UR4, UR4, UR5, URZ, 0x7 ;  /* 0x0000000504047291 */ /* 0x000fe4000f8f38ff */
[----:B------:R-:W-:Y:S02]  /*1990*/  USHF.L.U32 UR5, UR27, 0x4, URZ ;  /* 0x000000041b057899 */ /* 0x000fe400080006ff */
[----:B------:R-:W-:-:S02]  /*19a0*/  USHF.R.S32.HI UR50, URZ, 0x7, UR4 ;  /* 0x00000007ff327899 */ /* 0x000fc40008011404 */
[----:B------:R-:W-:Y:S02]  /*19b0*/  UIADD3 UR4, UPT, UPT, UR6, -0x1, URZ ;  /* 0xffffffff06047890 */ /* 0x000fe4000fffe0ff */
[----:B------:R-:W-:Y:S02]  /*19c0*/  UISETP.LT.U32.AND UP0, UPT, UR50, 0x6, UPT ;  /* 0x000000063200788c */ /* 0x000fe4000bf01070 */
[----:B------:R-:W-:Y:S02]  /*19d0*/  UISETP.GE.U32.AND UP2, UPT, UR4, -0xff, UPT ;  /* 0xffffff010400788c */ /* 0x000fe4000bf46070 */
[----:B------:R-:W-:Y:S02]  /*19e0*/  USEL UR49, UR50, 0x6, UP0 ;  /* 0x0000000632317887 */ /* 0x000fe40008000000 */
[----:B------:R-:W-:Y:S02]  /*19f0*/  ULOP3.LUT UR51, UR5, 0x30, URZ, 0xe2, !UPT ;  /* 0x0000003005337892 */ /* 0x000fe4000f8ee2ff */
[----:B------:R-:W-:-:S02]  /*1a00*/  UIADD3 UR31, UPT, UPT, UR49, -0x1, URZ ;  /* 0xffffffff311f7890 */ /* 0x000fc4000fffe0ff */
[----:B------:R-:W-:Y:S01]  /*1a10*/  UIADD3 UR52, UPT, UPT, UR50, -UR49, URZ ;  /* 0x8000003132347290 */ /* 0x000fe2000fffe0ff */
[----:B------:R-:W-:Y:S02]  /*1a20*/  UMOV UR22, URZ ;  /* 0x000000ff00167c82 */ /* 0x000fe40008000000 */
[----:B------:R-:W-:-:S04]  /*1a30*/  @UP2 UIADD3 UR31, UPT, UPT, UR49, URZ, URZ ;  /* 0x000000ff311f2290 */ /* 0x000fc8000fffe0ff */
[----:B-1-34-:R-:W-:-:S12]  /*1a40*/  UIADD3 UR31, UPT, UPT, UR31, 0x1, URZ ;  /* 0x000000011f1f7890 */ /* 0x01afd8000fffe0ff */
.L_x_46:
[----:B------:R-:W-:Y:S01]  /*1a50*/  UISETP.NE.AND UP0, UPT, UR54, URZ, UPT ;  /* 0x000000ff3600728c */ /* 0x000fe2000bf05270 */
[----:B------:R-:W1:Y:S08]  /*1a60*/  S2UR UR54, SR_CgaCtaId ;  /* 0x00000000003679c3 */ /* 0x000e700000008800 */
[----:B---3--:R-:W-:Y:S05]  /*1a70*/  BRA.U UP0, `(.L_x_23) ;  /* 0x0000000100347547 */ /* 0x008fea000b800000 */
[----:B------:R-:W2:Y:S01]  /*1a80*/  S2R R0, SR_CgaCtaId ;  /* 0x0000000000007919 */ /* 0x000ea20000008800 */
[----:B------:R-:W-:-:S04]  /*1a90*/  MOV R2, 0x400 ;  /* 0x0000040000027802 */ /* 0x000fc80000000f00 */
[----:B--2---:R-:W-:Y:S02]  /*1aa0*/  LEA R0, R0, R2, 0x18 ;  /* 0x0000000200007211 */ /* 0x004fe400078ec0ff */
[----:B------:R-:W-:-:S03]  /*1ab0*/  SHF.L.U32 R2, R8, 0x1f, RZ ;  /* 0x0000001f08027819 */ /* 0x000fc600000006ff */
[----:B------:R-:W-:-:S04]  /*1ac0*/  IMAD R0, R9, 0x8, R0 ;  /* 0x0000000809007824 */ /* 0x000fc800078e0200 */
[----:B------:R-:W2:Y:S02]  /*1ad0*/  SYNCS.PHASECHK.TRANS64.TRYWAIT P0, [R0+URZ+0x110], R2 ;  /* 0x00011002000075a7 */ /* 0x000ea400080011ff */
[----:B--2---:R-:W-:Y:S05]  /*1ae0*/  @!P0 BRA `(.L_x_24) ;  /* 0x0000006000588947 */ /* 0x004fea0003800000 */
.L_x_128:
[----:B------:R-:W-:Y:S01]  /*1af0*/  VIADD R9, R9, 0x1 ;  /* 0x0000000109097836 */ /* 0x000fe20000000000 */
[----:B------:R2:W-:Y:S04]  /*1b00*/  SYNCS.ARRIVE.TRANS64.A1T0 RZ, [R0+URZ+0x100], RZ ;  /* 0x000100ff00ff79a7 */ /* 0x0005e800081000ff */
[----:B------:R-:W-:-:S04]  /*1b10*/  ISETP.NE.AND P0, PT, R9, 0x2, PT ;  /* 0x000000020900780c */ /* 0x000fc80003f05270 */
[----:B------:R-:W-:Y:S02]  /*1b20*/  SEL R9, R9, RZ, P0 ;  /* 0x000000ff09097207 */ /* 0x000fe40000000000 */
[----:B--2---:R-:W-:-:S04]  /*1b30*/  SEL R0, RZ, 0x1, P0 ;  /* 0x00000001ff007807 */ /* 0x004fc80000000000 */
[----:B------:R-:W-:-:S07]  /*1b40*/  LOP3.LUT R8, R8, R0, RZ, 0x3c, !PT ;  /* 0x0000000008087212 */ /* 0x000fce00078e3cff */
.L_x_23:
[----:B------:R-:W-:Y:S01]  /*1b50*/  UMOV UR21, 0x400 ;  /* 0x0000040000157882 */ /* 0x000fe20000000000 */
[----:B------:R-:W-:Y:S01]  /*1b60*/  SHF.L.U32 R0, R12, 0x1f, RZ ;  /* 0x0000001f0c007819 */ /* 0x000fe200000006ff */
[----:B-1----:R-:W-:Y:S02]  /*1b70*/  ULEA UR21, UR54, UR21, 0x18 ;  /* 0x0000001536157291 */ /* 0x002fe4000f8ec0ff */
[----:B------:R-:W-:Y:S02]  /*1b80*/  UISETP.GE.U32.AND UP0, UPT, UR55, 0xff, UPT ;  /* 0x000000ff3700788c */ /* 0x000fe4000bf06070 */
[----:B------:R-:W-:Y:S02]  /*1b90*/  ULEA UR4, UR22, UR21, 0x3 ;  /* 0x0000001516047291 */ /* 0x000fe4000f8e18ff */
[----:B------:R-:W-:Y:S02]  /*1ba0*/  ULEA UR19, UR26, UR53, 0x1 ;  /* 0x000000351a137291 */ /* 0x000fe4000f8e08ff */
[----:B------:R-:W-:-:S02]  /*1bb0*/  ULEA UR35, UR25, UR51, 0x6 ;  /* 0x0000003319237291 */ /* 0x000fc4000f8e30ff */
[----:B------:R-:W-:Y:S01]  /*1bc0*/  USHF.L.U32 UR19, UR19, 0x5, URZ ;  /* 0x0000000513137899 */ /* 0x000fe200080006ff */
[----:B------:R-:W-:Y:S02]  /*1bd0*/  UMOV UR7, URZ ;  /* 0x000000ff00077c82 */ /* 0x000fe40008000000 */
[----:B------:R1:W2:Y:S01]  /*1be0*/  SYNCS.PHASECHK.TRANS64.TRYWAIT P1, [UR4+0x30], R0 ;  /* 0x00003000ff0075a7 */ /* 0x0002a20008021104 */
[----:B------:R-:W-:Y:S08]  /*1bf0*/  BRA.U !UP0, `(.L_x_25) ;  /* 0x0000000508107547 */ /* 0x000ff0000b800000 */
[----:B------:R-:W-:Y:S01]  /*1c00*/  UMOV UR13, URZ ;  /* 0x000000ff000d7c82 */ /* 0x000fe20008000000 */
[----:B------:R-:W-:-:S05]  /*1c10*/  UMOV UR6, UR22 ;  /* 0x0000001600067c82 */ /* 0x000fca0008000000 */
.L_x_33:
[----:B------:R-:W-:Y:S01]  /*1c20*/  ULEA UR33, UR6, UR21, 0x3 ;  /* 0x0000001506217291 */ /* 0x000fe2000f8e18ff */
[----:B--2---:R-:W-:Y:S01]  /*1c30*/  @!P4 MOV R2, 0x8000 ;  /* 0x000080000002c802 */ /* 0x004fe20000000f00 */
[----:B--23--:R-:W-:Y:S10]  /*1c40*/  @P1 BRA `(.L_x_26) ;  /* 0x00000000000c1947 */ /* 0x00cff40003800000 */
[----:B------:R-:W-:-:S04]  /*1c50*/  SHF.L.U32 R3, R12, 0x1f, RZ ;  /* 0x0000001f0c037819 */ /* 0x000fc800000006ff */
[----:B------:R-:W2:Y:S02]  /*1c60*/  SYNCS.PHASECHK.TRANS64.TRYWAIT P0, [UR33+0x30], R3 ;  /* 0x00003003ff0075a7 */ /* 0x000ea40008001121 */
[----:B--2---:R-:W-:Y:S05]  /*1c70*/  @!P0 BRA `(.L_x_27) ;  /* 0x0000006000088947 */ /* 0x004fea0003800000 */
.L_x_26:
[----:B------:R2:W-:Y:S01]  /*1c80*/  @!P4 SYNCS.ARRIVE.TRANS64 RZ, [UR33], R2 ;  /* 0x00000002ffffc9a7 */ /* 0x0005e20008000021 */
[----:B------:R-:W-:-:S04]  /*1c90*/  ULOP3.LUT UR4, UR37, 0x2, URZ, 0xfc, !UPT ;  /* 0x0000000225047892 */ /* 0x000fc8000f8efcff */
[----:B------:R-:W-:-:S09]  /*1ca0*/  UISETP.NE.AND UP0, UPT, UR4, 0x2, UPT ;  /* 0x000000020400788c */ /* 0x000fd2000bf05270 */
[----:B------:R-:W-:Y:S05]  /*1cb0*/  BRA.U UP0, `(.L_x_28) ;  /* 0x0000000100047547 */ /* 0x000fea000b800000 */
[----:B------:R-:W-:Y:S05]  /*1cc0*/  BPT.TRAP 0x1 ;  /* 0x000000040000795c */ /* 0x000fea0000300000 */
.L_x_28:
[----:B------:R-:W-:Y:S04]  /*1cd0*/  BSSY.RECONVERGENT B0, `(.L_x_29) ;  /* 0x0000003000007945 */ /* 0x000fe80003800200 */
[----:B------:R-:W-:Y:S05]  /*1ce0*/  @P3 BRA `(.L_x_30) ;  /* 0x0000000000043947 */ /* 0x000fea0003800000 */
[----:B------:R-:W-:Y:S05]  /*1cf0*/  BPT.TRAP 0x1 ;  /* 0x000000040000795c */ /* 0x000fea0000300000 */
.L_x_30:
[----:B------:R-:W-:Y:S05]  /*1d00*/  BSYNC.RECONVERGENT B0 ;  /* 0x0000000000007941 */ /* 0x000fea0003800200 */
.L_x_29:
[----:B------:R-:W-:Y:S01]  /*1d10*/  UIADD3 UR4, UPT, UPT, UR6, 0x1, URZ ;  /* 0x0000000106047890 */ /* 0x000fe2000fffe0ff */
[----:B------:R-:W-:Y:S01]  /*1d20*/  BSSY.RECONVERGENT B0, `(.L_x_31) ;  /* 0x000002c000007945 */ /* 0x000fe20003800200 */
[----:B------:R-:W-:Y:S02]  /*1d30*/  ELECT P0, URZ, PT ;  /* 0x0000000000ff782f */ /* 0x000fe40003800000 */
[----:B------:R-:W-:-:S04]  /*1d40*/  UISETP.NE.AND UP0, UPT, UR4, 0x6, UPT ;  /* 0x000000060400788c */ /* 0x000fc8000bf05270 */
[----:B------:R-:W-:Y:S02]  /*1d50*/  USEL UR5, URZ, 0x1, UP0 ;  /* 0x00000001ff057887 */ /* 0x000fe40008000000 */
[----:B------:R-:W-:-:S04]  /*1d60*/  USEL UR22, UR4, URZ, UP0 ;  /* 0x000000ff04167287 */ /* 0x000fc80008000000 */
[----:B------:R-:W-:Y:S01]  /*1d70*/  ULEA UR4, UR22, UR21, 0x3 ;  /* 0x0000001516047291 */ /* 0x000fe2000f8e18ff */
[----:B------:R-:W-:-:S04]  /*1d80*/  LOP3.LUT R12, R12, UR5, RZ, 0x3c, !PT ;  /* 0x000000050c0c7c12 */ /* 0x000fc8000f8e3cff */
[----:B-1----:R-:W-:-:S04]  /*1d90*/  SHF.L.U32 R0, R12, 0x1f, RZ ;  /* 0x0000001f0c007819 */ /* 0x002fc800000006ff */
[----:B------:R1:W3:Y:S01]  /*1da0*/  SYNCS.PHASECHK.TRANS64.TRYWAIT P1, [UR4+0x30], R0 ;  /* 0x00003000ff0075a7 */ /* 0x0002e20008021104 */
[----:B------:R-:W-:Y:S05]  /*1db0*/  @!P0 BRA `(.L_x_32) ;  /* 0x0000000000888947 */ /* 0x000fea0003800000 */
[----:B------:R-:W-:Y:S02]  /*1dc0*/  USHF.L.U32 UR7, UR6, 0xd, URZ ;  /* 0x0000000d06077899 */ /* 0x000fe400080006ff */
[----:B------:R-:W-:Y:S02]  /*1dd0*/  UIADD3 UR4, UP1, UPT, UR44, 0x80, URZ ;  /* 0x000000802c047890 */ /* 0x000fe4000ff3e0ff */
[----:B------:R-:W-:Y:S02]  /*1de0*/  ULOP3.LUT UR24, UR7, UR39, URZ, 0xfc, !UPT ;  /* 0x0000002707187292 */ /* 0x000fe4000f8efcff */
[----:B------:R-:W-:Y:S02]  /*1df0*/  ULOP3.LUT UR8, UR7, UR38, URZ, 0xfc, !UPT ;  /* 0x0000002607087292 */ /* 0x000fe4000f8efcff */
[----:B------:R-:W-:Y:S02]  /*1e00*/  ULEA UR24, UR24, UR21, 0x1 ;  /* 0x0000001518187291 */ /* 0x000fe4000f8e08ff */
[----:B------:R-:W-:-:S02]  /*1e10*/  USHF.L.U32 UR34, UR13, 0x7, URZ ;  /* 0x000000070d227899 */ /* 0x000fc400080006ff */
[----:B------:R-:W-:Y:S02]  /*1e20*/  UIADD3 UR14, UP0, UPT, UR44, 0x180, URZ ;  /* 0x000001802c0e7890 */ /* 0x000fe4000ff1e0ff */
[----:B------:R-:W-:Y:S02]  /*1e30*/  ULEA UR8, UR8, UR21, 0x1 ;  /* 0x0000001508087291 */ /* 0x000fe4000f8e08ff */
[----:B------:R-:W-:Y:S02]  /*1e40*/  UIADD3.X UR5, UPT, UPT, URZ, UR45, URZ, UP1, !UPT ;  /* 0x0000002dff057290 */ /* 0x000fe40008ffe4ff */
[----:B------:R-:W-:Y:S02]  /*1e50*/  UIADD3 UR32, UPT, UPT, UR24, 0x3400, URZ ;  /* 0x0000340018207890 */ /* 0x000fe4000fffe0ff */
[----:B------:R-:W-:Y:S02]  /*1e60*/  UPRMT UR7, URZ, 0x5410, UR30 ;  /* 0x00005410ff077896 */ /* 0x000fe4000800001e */
[----:B------:R-:W-:-:S02]  /*1e70*/  UIADD3 UR26, UPT, UPT, UR34, 0x40, URZ ;  /* 0x00000040221a7890 */ /* 0x000fc4000fffe0ff */
[----:B------:R-:W-:Y:S02]  /*1e80*/  UIADD3 UR24, UPT, UPT, UR24, 0x5400, URZ ;  /* 0x0000540018187890 */ /* 0x000fe4000fffe0ff */
[----:B------:R-:W-:Y:S02]  /*1e90*/  UIADD3.X UR15, UPT, UPT, URZ, UR45, URZ, UP0, !UPT ;  /* 0x0000002dff0f7290 */ /* 0x000fe400087fe4ff */
[----:B------:R-:W-:Y:S02]  /*1ea0*/  UIADD3 UR16, UPT, UPT, UR8, 0x1b400, URZ ;  /* 0x0001b40008107890 */ /* 0x000fe4000fffe0ff */
[----:B------:R-:W-:Y:S02]  /*1eb0*/  UPRMT UR23, URZ, 0x5410, UR29 ;  /* 0x00005410ff177896 */ /* 0x000fe4000800001d */
[----:B------:R-:W-:Y:S01]  /*1ec0*/  UIADD3 UR8, UPT, UPT, UR8, 0x1d400, URZ ;  /* 0x0001d40008087890 */ /* 0x000fe2000fffe0ff */
[----:B------:R-:W-:Y:S01]  /*1ed0*/  UMOV UR40, 0x0 ;  /* 0x0000000000287882 */ /* 0x000fe20000000000 */
[----:B------:R-:W-:Y:S01]  /*1ee0*/  UMOV UR41, 0x10000000 ;  /* 0x1000000000297882 */ /* 0x000fe20000000000 */
[----:B------:R-:W-:Y:S01]  /*1ef0*/  UMOV UR25, UR33 ;  /* 0x0000002100197c82 */ /* 0x000fe20008000000 */
[----:B------:R-:W-:Y:S01]  /*1f00*/  UMOV UR27, UR35 ;  /* 0x00000023001b7c82 */ /* 0x000fe20008000000 */
[----:B------:R-:W-:Y:S01]  /*1f10*/  UMOV UR28, UR36 ;  /* 0x00000024001c7c82 */ /* 0x000fe20008000000 */
[----:B------:R-:W-:Y:S01]  /*1f20*/  UMOV UR17, UR33 ;  /* 0x0000002100117c82 */ /* 0x000fe20008000000 */
[----:B------:R-:W-:Y:S01]  /*1f30*/  UMOV UR20, UR36 ;  /* 0x0000002400147c82 */ /* 0x000fe20008000000 */
[----:B------:R-:W-:Y:S01]  /*1f40*/  UMOV UR18, UR34 ;  /* 0x0000002200127c82 */ /* 0x000fe20008000000 */
[----:B------:R4:W-:Y:S01]  /*1f50*/  UTMALDG.3D.MULTICAST [UR32], [UR4], UR7, desc[UR40] ;  /* 0x00002820040073b4 */ /* 0x0009e20008011807 */
[----:B------:R-:W-:Y:S01]  /*1f60*/  UMOV UR9, UR33 ;  /* 0x0000002100097c82 */ /* 0x000fe20008000000 */
[----:B------:R-:W-:Y:S01]  /*1f70*/  UMOV UR11, UR19 ;  /* 0x00000013000b7c82 */ /* 0x000fe20008000000 */
[----:B------:R-:W-:Y:S01]  /*1f80*/  UMOV UR12, UR36 ;  /* 0x00000024000c7c82 */ /* 0x000fe20008000000 */
[----:B------:R-:W-:Y:S01]  /*1f90*/  UMOV UR10, UR26 ;  /* 0x0000001a000a7c82 */ /* 0x000fe20008000000 */
[----:B------:R4:W-:Y:S01]  /*1fa0*/  UTMALDG.3D.MULTICAST [UR24], [UR4], UR7, desc[UR40] ;  /* 0x00002818040073b4 */ /* 0x0009e20008011807 */
[----:B------:R4:W-:Y:S01]  /*1fb0*/  UTMALDG.3D.MULTICAST [UR16], [UR14], UR23, desc[UR40] ;  /* 0x000028100e0073b4 */ /* 0x0009e20008011817 */
[----:B------:R4:W-:Y:S02]  /*1fc0*/  UTMALDG.3D.MULTICAST [UR8], [UR14], UR23, desc[UR40] ;  /* 0x000028080e0073b4 */ /* 0x0009e40008011817 */
[----:B----4-:R-:W-:Y:S01]  /*1fd0*/  NOP ;  /* 0x0000000000007918 */ /* 0x010fe20000000000 */
.L_x_32:
[----:B------:R-:W-:Y:S05]  /*1fe0*/  BSYNC.RECONVERGENT B0 ;  /* 0x0000000000007941 */ /* 0x000fea0003800200 */
.L_x_31:
[----:B------:R-:W-:Y:S01]  /*1ff0*/  UIADD3 UR13, UPT, UPT, UR13, 0x1, URZ ;  /* 0x000000010d0d7890 */ /* 0x000fe2000fffe0ff */
[----:B------:R-:W-:Y:S01]  /*2000*/  UMOV UR6, UR22 ;  /* 0x0000001600067c82 */ /* 0x000fe20008000000 */
[----:B------:R-:W-:Y:S02]  /*2010*/  UMOV UR7, UR31 ;  /* 0x0000001f00077c82 */ /* 0x000fe40008000000 */
[----:B------:R-:W-:-:S09]  /*2020*/  UISETP.NE.AND UP0, UPT, UR13, UR31, UPT ;  /* 0x0000001f0d00728c */ /* 0x000fd2000bf05270 */
[----:B------:R-:W-:Y:S05]  /*2030*/  BRA.U UP0, `(.L_x_33) ;  /* 0xfffffff900f87547 */ /* 0x000fea000b83ffff */
.L_x_25:
[----:B------:R-:W-:Y:S01]  /*2040*/  ULEA UR4, UR22, UR21, 0x3 ;  /* 0x0000001516047291 */ /* 0x000fe2000f8e18ff */
[----:B-1----:R-:W-:Y:S01]  /*2050*/  SHF.L.U32 R0, R12, 0x1f, RZ ;  /* 0x0000001f0c007819 */ /* 0x002fe200000006ff */
[----:B------:R-:W-:Y:S01]  /*2060*/  @!P2 SYNCS.ARRIVE.TRANS64.A1T0 RZ, [UR21+0x98], RZ ;  /* 0x000098ffffffa9a7 */ /* 0x000fe20008100015 */
[----:B------:R-:W-:-:S06]  /*2070*/  UISETP.GT.AND UP0, UPT, UR50, UR49, UPT ;  /* 0x000000313200728c */ /* 0x000fcc000bf04270 */
[----:B--23--:R1:W2:Y:S03]  /*2080*/  SYNCS.PHASECHK.TRANS64.TRYWAIT P1, [UR4+0x30], R0 ;  /* 0x00003000ff0075a7 */ /* 0x00c2a60008021104 */
[----:B------:R-:W-:Y:S05]  /*2090*/  BRA.U !UP0, `(.L_x_34) ;  /* 0x00000005080c7547 */ /* 0x000fea000b800000 */
[----:B------:R-:W-:Y:S01]  /*20a0*/  UIADD3 UR23, UPT, UPT, UR52, UR7, URZ ;  /* 0x0000000734177290 */ /* 0x000fe2000fffe0ff */
[----:B------:R-:W-:-:S11]  /*20b0*/  UMOV UR6, UR22 ;  /* 0x0000001600067c82 */ /* 0x000fd60008000000 */
.L_x_42:
[----:B------:R-:W-:Y:S01]  /*20c0*/  ULEA UR33, UR6, UR21, 0x3 ;  /* 0x0000001506217291 */ /* 0x000fe2000f8e18ff */
[----:B--2---:R-:W-:Y:S01]  /*20d0*/  @!P4 MOV R2, 0x8000 ;  /* 0x000080000002c802 */ /* 0x004fe20000000f00 */
[----:B--23--:R-:W-:Y:S10]  /*20e0*/  @P1 BRA `(.L_x_35) ;  /* 0x00000000000c1947 */ /* 0x00cff40003800000 */
[----:B------:R-:W-:-:S04]  /*20f0*/  SHF.L.U32 R3, R12, 0x1f, RZ ;  /* 0x0000001f0c037819 */ /* 0x000fc800000006ff */
[----:B------:R-:W2:Y:S02]  /*2100*/  SYNCS.PHASECHK.TRANS64.TRYWAIT P0, [UR33+0x30], R3 ;  /* 0x00003003ff0075a7 */ /* 0x000ea40008001121 */
[----:B--2---:R-:W-:Y:S05]  /*2110*/  @!P0 BRA `(.L_x_36) ;  /* 0x0000005800f88947 */ /* 0x004fea0003800000 */
.L_x_35:
[----:B------:R2:W-:Y:S01]  /*2120*/  @!P4 SYNCS.ARRIVE.TRANS64 RZ, [UR33], R2 ;  /* 0x00000002ffffc9a7 */ /* 0x0005e20008000021 */
[----:B------:R-:W-:-:S04]  /*2130*/  ULOP3.LUT UR4, UR37, 0x2, URZ, 0xfc, !UPT ;  /* 0x0000000225047892 */ /* 0x000fc8000f8efcff */
[----:B------:R-:W-:-:S09]  /*2140*/  UISETP.NE.AND UP0, UPT, UR4, 0x2, UPT ;  /* 0x000000020400788c */ /* 0x000fd2000bf05270 */
[----:B------:R-:W-:Y:S05]  /*2150*/  BRA.U UP0, `(.L_x_37) ;  /* 0x0000000100047547 */ /* 0x000fea000b800000 */
[----:B------:R-:W-:Y:S05]  /*2160*/  BPT.TRAP 0x1 ;  /* 0x000000040000795c */ /* 0x000fea0000300000 */
.L_x_37:
[----:B------:R-:W-:Y:S04]  /*2170*/  BSSY.RECONVERGENT B0, `(.L_x_38) ;  /* 0x0000003000007945 */ /* 0x000fe80003800200 */
[----:B------:R-:W-:Y:S05]  /*2180*/  @P3 BRA `(.L_x_39) ;  /* 0x0000000000043947 */ /* 0x000fea0003800000 */
[----:B------:R-:W-:Y:S05]  /*2190*/  BPT.TRAP 0x1 ;  /* 0x000000040000795c */ /* 0x000fea0000300000 */
.L_x_39:
[----:B------:R-:W-:Y:S05]  /*21a0*/  BSYNC.RECONVERGENT B0 ;  /* 0x0000000000007941 */ /* 0x000fea0003800200 */
.L_x_38:
        /* <DEDUP_REMOVED lines=33> */
[----:B------:R-:W-:Y:S01]  /*23c0*/  UTMALDG.3D.MULTICAST [UR32], [UR4], UR10, desc[UR40] ;  /* 0x00002820040073b4 */ /* 0x000fe2000801180a */
[----:B------:R-:W-:Y:S01]  /*23d0*/  UMOV UR17, UR33 ;  /* 0x0000002100117c82 */ /* 0x000fe20008000000 */
[----:B------:R-:W-:Y:S01]  /*23e0*/  UMOV UR20, UR36 ;  /* 0x0000002400147c82 */ /* 0x000fe20008000000 */
[----:B------:R-:W-:Y:S01]  /*23f0*/  UMOV UR18, UR34 ;  /* 0x0000002200127c82 */ /* 0x000fe20008000000 */
[----:B------:R-:W-:Y:S01]  /*2400*/  UMOV UR9, UR33 ;  /* 0x0000002100097c82 */ /* 0x000fe20008000000 */
[----:B------:R-:W-:Y:S01]  /*2410*/  UMOV UR11, UR19 ;  /* 0x00000013000b7c82 */ /* 0x000fe20008000000 */
[----:B------:R-:W-:Y:S01]  /*2420*/  UMOV UR12, UR36 ;  /* 0x00000024000c7c82 */ /* 0x000fe20008000000 */
[----:B------:R4:W-:Y:S01]  /*2430*/  UTMALDG.3D.MULTICAST [UR24], [UR4], UR10, desc[UR40] ;  /* 0x00002818040073b4 */ /* 0x0009e2000801180a */
[----:B------:R1:W-:Y:S01]  /*2440*/  UTMALDG.3D.MULTICAST [UR16], [UR14], UR13, desc[UR40] ;  /* 0x000028100e0073b4 */ /* 0x0003e2000801180d */
[----:B----4-:R-:W-:-:S02]  /*2450*/  UMOV UR10, UR26 ;  /* 0x0000001a000a7c82 */ /* 0x010fc40008000000 */
[----:B------:R1:W-:Y:S02]  /*2460*/  UTMALDG.3D.MULTICAST [UR8], [UR14], UR13, desc[UR40] ;  /* 0x000028080e0073b4 */ /* 0x0003e4000801180d */
[----:B-1----:R-:W-:Y:S01]  /*2470*/  NOP ;  /* 0x0000000000007918 */ /* 0x002fe20000000000 */
.L_x_41:
[----:B------:R-:W-:Y:S05]  /*2480*/  BSYNC.RECONVERGENT B0 ;  /* 0x0000000000007941 */ /* 0x000fea0003800200 */
.L_x_40:
[----:B------:R-:W-:Y:S01]  /*2490*/  UIADD3 UR7, UPT, UPT, UR7, 0x1, URZ ;  /* 0x0000000107077890 */ /* 0x000fe2000fffe0ff */
[----:B------:R-:W-:-:S03]  /*24a0*/  UMOV UR6, UR22 ;  /* 0x0000001600067c82 */ /* 0x000fc60008000000 */
[----:B------:R-:W-:-:S09]  /*24b0*/  UISETP.NE.AND UP0, UPT, UR7, UR23, UPT ;  /* 0x000000170700728c */ /* 0x000fd2000bf05270 */
[----:B------:R-:W-:Y:S05]  /*24c0*/  BRA.U UP0, `(.L_x_42) ;  /* 0xfffffff900fc7547 */ /* 0x000fea000b83ffff */
.L_x_34:
[C---:B------:R-:W-:Y:S01]  /*24d0*/  LEA R3, R11.reuse, UR21, 0x3 ;  /* 0x000000150b037c11 */ /* 0x040fe2000f8e18ff */
[----:B------:R-:W-:Y:S01]  /*24e0*/  NOP ;  /* 0x0000000000007918 */ /* 0x000fe20000000000 */
[----:B-1----:R-:W-:Y:S02]  /*24f0*/  SHF.L.U32 R0, R10, 0x1f, RZ ;  /* 0x0000001f0a007819 */ /* 0x002fe400000006ff */
[----:B------:R-:W-:Y:S02]  /*2500*/  LEA R4, R11, UR21, 0x4 ;  /* 0x000000150b047c11 */ /* 0x000fe4000f8e20ff */
[----:B------:R-:W1:Y:S02]  /*2510*/  SYNCS.PHASECHK.TRANS64.TRYWAIT P0, [R3+URZ+0xa0], R0 ;  /* 0x0000a000030075a7 */ /* 0x000e6400080011ff */
[----:B-1----:R-:W-:Y:S05]  /*2520*/  @!P0 BRA `(.L_x_43) ;  /* 0x00000058000c8947 */ /* 0x002fea0003800000 */
.L_x_131:
[----:B------:R-:W4:Y:S01]  /*2530*/  LDS.128 R4, [R4+0x130] ;  /* 0x0001300004047984 */ /* 0x000f220000000c00 */
[----:B------:R-:W-:Y:S01]  /*2540*/  UISETP.GE.AND UP0, UPT, UR42, 0x1, UPT ;  /* 0x000000012a00788c */ /* 0x000fe2000bf06270 */
[----:B------:R-:W-:Y:S01]  /*2550*/  @!PT LDS RZ, [RZ] ;  /* 0x00000000fffff984 */ /* 0x000fe20000000800 */
[----:B------:R-:W-:Y:S01]  /*2560*/  @!PT LDS RZ, [RZ] ;  /* 0x00000000fffff984 */ /* 0x000fe20000000800 */
[----:B------:R-:W-:Y:S01]  /*2570*/  @!PT LDS RZ, [RZ] ;  /* 0x00000000fffff984 */ /* 0x000fe20000000800 */
[----:B------:R-:W-:Y:S01]  /*2580*/  @!PT LDS RZ, [RZ] ;  /* 0x00000000fffff984 */ /* 0x000fe20000000800 */
[----:B------:R1:W-:Y:S06]  /*2590*/  MEMBAR.ALL.CTA ;  /* 0x0000000000007992 */ /* 0x0003ec0000008000 */
[----:B-1----:R-:W1:Y:S01]  /*25a0*/  FENCE.VIEW.ASYNC.S ;  /* 0x00000000000073c6 */ /* 0x002e620000000000 */
[----:B----4-:R-:W-:-:S13]  /*25b0*/  LOP3.LUT P0, RZ, R6, 0x1, RZ, 0xc0, !PT ;  /* 0x0000000106ff7812 */ /* 0x010fda000780c0ff */
[----:B-1----:R-:W-:Y:S01]  /*25c0*/  VOTEU.ANY UP1, P0 ;  /* 0x0000000000ff7886 */ /* 0x002fe20000020100 */
[----:B------:R-:W-:-:S13]  /*25d0*/  PLOP3.LUT P0, PT, PT, PT, UP1, 0x80, 0x8 ;  /* 0x000000000008781c */ /* 0x000fda0003f0f018 */
[----:B------:R-:W-:Y:S02]  /*25e0*/  @P0 LOP3.LUT R0, R5, 0xffff, RZ, 0xc0, !PT ;  /* 0x0000ffff05000812 */ /* 0x000fe400078ec0ff */
[----:B--2---:R-:W-:Y:S02]  /*25f0*/  @P0 MOV R2, R4 ;  /* 0x0000000400020202 */ /* 0x004fe40000000f00 */
[----:B------:R-:W-:Y:S01]  /*2600*/  @P0 R2UR UR5, R0 ;  /* 0x00000000000502ca */ /* 0x000fe200000e0000 */
[----:B------:R-:W-:Y:S01]  /*2610*/  VIADD R0, R3, 0xb0 ;  /* 0x000000b003007836 */ /* 0x000fe20000000000 */
[----:B------:R-:W-:Y:S02]  /*2620*/  @P0 SHF.R.U32.HI R4, RZ, 0x10, R5 ;  /* 0x00000010ff040819 */ /* 0x000fe40000011605 */
[----:B------:R-:W-:Y:S02]  /*2630*/  @P0 R2UR UR6, R2 ;  /* 0x00000000020602ca */ /* 0x000fe400000e0000 */
[----:B------:R-:W-:-:S02]  /*2640*/  PRMT R0, RZ, 0x654, R0 ;  /* 0x00000654ff007816 */ /* 0x000fc40000000000 */
[----:B------:R-:W-:Y:S02]  /*2650*/  @P0 R2UR UR4, R4 ;  /* 0x00000000040402ca */ /* 0x000fe400000e0000 */
[----:B------:R1:W-:Y:S03]  /*2660*/  SYNCS.ARRIVE.TRANS64.RED.A1T0 RZ, [R0+URZ], RZ ;  /* 0x000000ff00ff79a7 */ /* 0x0003e600081004ff */
[----:B------:R-:W-:-:S04]  /*2670*/  @UP1 UMOV UR43, UR5 ;  /* 0x00000005002b1c82 */ /* 0x000fc80008000000 */
[----:B------:R-:W-:-:S04]  /*2680*/  @UP1 UMOV UR46, UR6 ;  /* 0x00000006002e1c82 */ /* 0x000fc80008000000 */
[----:B------:R-:W-:Y:S01]  /*2690*/  @UP1 UMOV UR36, UR4 ;  /* 0x0000000400241c82 */ /* 0x000fe20008000000 */
[----:B------:R-:W-:Y:S05]  /*26a0*/  BRA.U !UP0, `(.L_x_44) ;  /* 0x0000000108d47547 */ /* 0x000fea000b800000 */
[----:B------:R-:W2:Y:S01]  /*26b0*/  LDCU.128 UR12, c[0x0][0xb10] ;  /* 0x00016200ff0c77ac */ /* 0x000ea20008000c00 */
[----:B------:R-:W4:Y:S01]  /*26c0*/  LDCU UR23, c[0x0][0xb20] ;  /* 0x00016400ff1777ac */ /* 0x000f220008000800 */
[----:B------:R-:W3:Y:S01]  /*26d0*/  LDCU UR20, c[0x0][0xb0c] ;  /* 0x00016180ff1477ac */ /* 0x000ee20008000800 */
[----:B------:R-:W1:Y:S01]  /*26e0*/  LDCU.64 UR8, c[0x0][0xb28] ;  /* 0x00016500ff0877ac */ /* 0x000e620008000a00 */
[----:B------:R-:W-:Y:S02]  /*26f0*/  UISETP.NE.AND UP3, UPT, UR42, 0x1, UPT ;  /* 0x000000012a00788c */ /* 0x000fe4000bf65270 */
[----:B--2---:R-:W-:Y:S02]  /*2700*/  UIMAD.WIDE.U32 UR6, UR47, UR15, URZ ;  /* 0x0000000f2f0672a5 */ /* 0x004fe4000f8e00ff */
[----:B------:R-:W-:Y:S02]  /*2710*/  UIMAD.WIDE.U32 UR4, UR48, UR12, URZ ;  /* 0x0000000c300472a5 */ /* 0x000fe4000f8e00ff */
[----:B------:R-:W-:-:S02]  /*2720*/  UISETP.NE.AND UP0, UPT, UR14, 0x1, UPT ;  /* 0x000000010e00788c */ /* 0x000fc4000bf05270 */
[----:B------:R-:W-:Y:S01]  /*2730*/  UIMAD.WIDE.U32 UR18, UR43, UR15, URZ ;  /* 0x0000000f2b1272a5 */ /* 0x000fe2000f8e00ff */
[----:B------:R-:W-:Y:S02]  /*2740*/  UMOV UR6, UR7 ;  /* 0x0000000700067c82 */ /* 0x000fe40008000000 */
[----:B------:R-:W-:Y:S01]  /*2750*/  UMOV UR4, UR5 ;  /* 0x0000000500047c82 */ /* 0x000fe20008000000 */
[----:B----4-:R-:W-:Y:S02]  /*2760*/  USHF.R.U32.HI UR6, URZ, UR23, UR6 ;  /* 0x00000017ff067299 */ /* 0x010fe40008011606 */
[----:B---3--:R-:W-:Y:S02]  /*2770*/  UISETP.NE.AND UP2, UPT, UR20, 0x1, UPT ;  /* 0x000000011400788c */ /* 0x008fe4000bf45270 */
[----:B------:R-:W-:Y:S02]  /*2780*/  USHF.R.U32.HI UR4, URZ, UR13, UR4 ;  /* 0x0000000dff047299 */ /* 0x000fe40008011604 */
[----:B------:R-:W-:-:S02]  /*2790*/  USEL UR5, UR47, UR6, !UP0 ;  /* 0x000000062f057287 */ /* 0x000fc4000c000000 */
[----:B------:R-:W-:Y:S02]  /*27a0*/  USEL UR6, UR48, UR4, !UP2 ;  /* 0x0000000430067287 */ /* 0x000fe4000d000000 */
[----:B-1----:R-:W-:Y:S01]  /*27b0*/  UIMAD.WIDE.U32 UR10, UR5, UR8, URZ ;  /* 0x00000008050a72a5 */ /* 0x002fe2000f8e00ff */
[----:B------:R-:W-:Y:S01]  /*27c0*/  UMOV UR4, UR19 ;  /* 0x0000001300047c82 */ /* 0x000fe20008000000 */
[----:B------:R-:W-:Y:S02]  /*27d0*/  UIMAD.WIDE.U32 UR16, UR46, UR12, URZ ;  /* 0x0000000c2e1072a5 */ /* 0x000fe4000f8e00ff */
[----:B------:R-:W-:-:S03]  /*27e0*/  UIMAD.WIDE.U32 UR18, UR6, UR8, URZ ;  /* 0x00000008061272a5 */ /* 0x000fc6000f8e00ff */
[----:B------:R-:W-:Y:S01]  /*27f0*/  UMOV UR10, UR11 ;  /* 0x0000000b000a7c82 */ /* 0x000fe20008000000 */
[----:B------:R-:W-:Y:S02]  /*2800*/  USHF.R.U32.HI UR4, URZ, UR23, UR4 ;  /* 0x00000017ff047299 */ /* 0x000fe40008011604 */
[----:B------:R-:W-:Y:S01]  /*2810*/  @UP3 USHF.R.U32.HI UR5, URZ, UR9, UR10 ;  /* 0x00000009ff053299 */ /* 0x000fe2000801160a */
[----:B------:R-:W-:Y:S01]  /*2820*/  UMOV UR16, UR17 ;  /* 0x0000001100107c82 */ /* 0x000fe20008000000 */
[----:B------:R-:W-:Y:S01]  /*2830*/  UMOV UR18, UR19 ;  /* 0x0000001300127c82 */ /* 0x000fe20008000000 */
[----:B------:R-:W-:Y:S02]  /*2840*/  USHF.R.U32.HI UR13, URZ, UR13, UR16 ;  /* 0x0000000dff0d7299 */ /* 0x000fe40008011610 */
[----:B------:R-:W-:Y:S02]  /*2850*/  USEL UR4, UR43, UR4, !UP0 ;  /* 0x000000042b047287 */ /* 0x000fe4000c000000 */
[----:B------:R-:W-:-:S02]  /*2860*/  @UP3 USHF.R.U32.HI UR6, URZ, UR9, UR18 ;  /* 0x00000009ff063299 */ /* 0x000fc40008011612 */
[----:B------:R-:W-:Y:S02]  /*2870*/  UIMAD UR7, UR42, UR5, URZ ;  /* 0x000000052a0772a4 */ /* 0x000fe4000f8e02ff */
[----:B------:R-:W-:Y:S02]  /*2880*/  USEL UR5, UR46, UR13, !UP2 ;  /* 0x0000000d2e057287 */ /* 0x000fe4000d000000 */
[----:B------:R-:W-:Y:S02]  /*2890*/  UIMAD UR10, UR42, UR6, URZ ;  /* 0x000000062a0a72a4 */ /* 0x000fe4000f8e02ff */
[----:B------:R-:W-:Y:S02]  /*28a0*/  UISETP.GE.AND UP0, UPT, UR4, UR7, UPT ;  /* 0x000000070400728c */ /* 0x000fe4000bf06270 */
[----:B------:R-:W-:Y:S02]  /*28b0*/  UIMAD.WIDE.U32 UR12, UR4, UR8, URZ ;  /* 0x00000008040c72a5 */ /* 0x000fe4000f8e00ff */
[----:B------:R-:W-:-:S02]  /*28c0*/  UISETP.GE.OR UP0, UPT, UR5, UR10, UP0 ;  /* 0x0000000a0500728c */ /* 0x000fc40008706670 */
        /* <DEDUP_REMOVED lines=19> */
.L_x_44:
[----:B------:R-:W2:Y:S02]  /*2a00*/  LDCU UR4, c[0x0][0xb30] ;  /* 0x00016600ff0477ac */ /* 0x000ea40008000800 */
[----:B--2---:R-:W-:-:S09]  /*2a10*/  UISETP.NE.AND UP0, UPT, UR4, 0x1, UPT ;  /* 0x000000010400788c */ /* 0x004fd2000bf05270 */
[----:B------:R-:W-:Y:S05]  /*2a20*/  BRA.U UP0, `(.L_x_45) ;  /* 0x0000000100447547 */ /* 0x000fea000b800000 */
[----:B------:R-:W2:Y:S01]  /*2a30*/  LDCU.128 UR8, c[0x0][0xb10] ;  /* 0x00016200ff0877ac */ /* 0x000ea20008000c00 */
[----:B------:R-:W4:Y:S01]  /*2a40*/  LDCU UR12, c[0x0][0xb0c] ;  /* 0x00016180ff0c77ac */ /* 0x000f220008000800 */
[----:B------:R-:W1:Y:S01]  /*2a50*/  LDCU UR13, c[0x0][0xb20] ;  /* 0x00016400ff0d77ac */ /* 0x000e620008000800 */
[----:B--2---:R-:W-:Y:S02]  /*2a60*/  UIMAD.WIDE.U32 UR6, UR46, UR8, URZ ;  /* 0x000000082e0672a5 */ /* 0x004fe4000f8e00ff */
[----:B------:R-:W-:Y:S02]  /*2a70*/  UIMAD.WIDE.U32 UR4, UR43, UR11, URZ ;  /* 0x0000000b2b0472a5 */ /* 0x000fe4000f8e00ff */
[----:B----4-:R-:W-:Y:S02]  /*2a80*/  UISETP.NE.AND UP2, UPT, UR12, 0x1, UPT ;  /* 0x000000010c00788c */ /* 0x010fe4000bf45270 */
[----:B------:R-:W-:Y:S01]  /*2a90*/  UISETP.NE.AND UP0, UPT, UR10, 0x1, UPT ;  /* 0x000000010a00788c */ /* 0x000fe2000bf05270 */
[----:B------:R-:W-:-:S02]  /*2aa0*/  UMOV UR6, UR7 ;  /* 0x0000000700067c82 */ /* 0x000fc40008000000 */
[----:B------:R-:W-:Y:S01]  /*2ab0*/  UMOV UR4, UR5 ;  /* 0x0000000500047c82 */ /* 0x000fe20008000000 */
[----:B------:R-:W-:Y:S02]  /*2ac0*/  USHF.R.U32.HI UR9, URZ, UR9, UR6 ;  /* 0x00000009ff097299 */ /* 0x000fe40008011606 */
[----:B-1----:R-:W-:Y:S02]  /*2ad0*/  USHF.R.U32.HI UR4, URZ, UR13, UR4 ;  /* 0x0000000dff047299 */ /* 0x002fe40008011604 */
[----:B------:R-:W-:Y:S02]  /*2ae0*/  USEL UR5, UR46, UR9, !UP2 ;  /* 0x000000092e057287 */ /* 0x000fe4000d000000 */
[----:B------:R-:W-:-:S04]  /*2af0*/  USEL UR4, UR43, UR4, !UP0 ;  /* 0x000000042b047287 */ /* 0x000fc8000c000000 */
[----:B------:R-:W-:Y:S02]  /*2b00*/  UIADD3 UR6, UPT, UPT, UR5, -UR4, URZ ;  /* 0x8000000405067290 */ /* 0x000fe4000fffe0ff */
[----:B------:R-:W-:Y:S02]  /*2b10*/  UIADD3 UR4, UPT, UPT, -UR5, UR4, URZ ;  /* 0x0000000405047290 */ /* 0x000fe4000fffe1ff */
[----:B------:R-:W-:Y:S02]  /*2b20*/  UIMAD UR43, UR6, UR10, UR43 ;  /* 0x0000000a062b72a4 */ /* 0x000fe4000f8e022b */
[----:B------:R-:W-:-:S12]  /*2b30*/  UIMAD UR46, UR4, UR12, UR46 ;  /* 0x0000000c042e72a4 */ /* 0x000fd8000f8e022e */
.L_x_45:
[----:B------:R-:W-:Y:S01]  /*2b40*/  VIADD R11, R11, 0x1 ;  /* 0x000000010b0b7836 */ /* 0x000fe20000000000 */
[----:B------:R-:W-:Y:S02]  /*2b50*/  R2UR UR5, R52 ;  /* 0x00000000340572ca */ /* 0x000fe400000e0000 */
[----:B------:R-:W-:Y:S02]  /*2b60*/  R2UR UR4, R51 ;  /* 0x00000000330472ca */ /* 0x000fe400000e0000 */
[C---:B------:R-:W-:Y:S02]  /*2b70*/  ISETP.NE.AND P0, PT, R11.reuse, 0x2, PT ;  /* 0x000000020b00780c */ /* 0x040fe40003f05270 */
[----:B------:R-:W-:Y:S02]  /*2b80*/  PLOP3.LUT P2, PT, PT, PT, PT, 0x80, 0x8 ;  /* 0x000000000008781c */ /* 0x000fe40003f4f070 */
[----:B-1----:R-:W-:Y:S02]  /*2b90*/  SEL R0, RZ, 0x1, P0 ;  /* 0x00000001ff007807 */ /* 0x002fe40000000000 */
[----:B------:R-:W-:-:S02]  /*2ba0*/  SEL R11, R11, RZ, P0 ;  /* 0x000000ff0b0b7207 */ /* 0x000fc40000000000 */
[----:B------:R-:W-:Y:S01]  /*2bb0*/  LOP3.LUT R10, R10, R0, RZ, 0x3c, !PT ;  /* 0x000000000a0a7212 */ /* 0x000fe200078e3cff */
[----:B------:R-:W-:Y:S02]  /*2bc0*/  UIADD3 UR25, UPT, UPT, UR46, UR5, URZ ;  /* 0x000000052e197290 */ /* 0x000fe4000fffe0ff */
[----:B------:R-:W-:Y:S01]  /*2bd0*/  UIADD3 UR26, UPT, UPT, UR43, UR4, URZ ;  /* 0x000000042b1a7290 */ /* 0x000fe2000fffe0ff */
[----:B------:R-:W-:Y:S11]  /*2be0*/  BRA.U UP1, `(.L_x_46) ;  /* 0xffffffed01987547 */ /* 0x000ff6000b83ffff */
[----:B------:R-:W-:Y:S01]  /*2bf0*/  UIADD3 UR21, UPT, UPT, UR21, 0x30, URZ ;  /* 0x0000003015157890 */ /* 0x000fe2000fffe0ff */
[----:B------:R-:W-:-:S03]  /*2c00*/  SHF.L.U32 R2, R12, 0x1f, RZ ;  /* 0x0000001f0c027819 */ /* 0x000fc600000006ff */
[----:B------:R-:W-:-:S09]  /*2c10*/  ULEA UR4, UR22, UR21, 0x3 ;  /* 0x0000001516047291 */ /* 0x000fd2000f8e18ff */
[----:B------:R-:W1:Y:S02]  /*2c20*/  SYNCS.PHASECHK.TRANS64.TRYWAIT P0, [UR4], R2 ;  /* 0x00000002ff0075a7 */ /* 0x000e640008001104 */
[----:B-1----:R-:W-:Y:S05]  /*2c30*/  @!P0 BRA `(.L_x_47) ;  /* 0x00000050005c8947 */ /* 0x002fea0003800000 */
.L_x_133:
[----:B------:R-:W-:-:S04]  /*2c40*/  UIADD3 UR4, UPT, UPT, UR22, 0x1, URZ ;  /* 0x0000000116047890 */ /* 0x000fc8000fffe0ff */
[----:B------:R-:W-:-:S04]  /*2c50*/  UISETP.NE.AND UP0, UPT, UR4, 0x6, UPT ;  /* 0x000000060400788c */ /* 0x000fc8000bf05270 */
[----:B------:R-:W-:Y:S02]  /*2c60*/  USEL UR6, URZ, 0x1, UP0 ;  /* 0x00000001ff067887 */ /* 0x000fe40008000000 */
[----:B------:R-:W-:-:S04]  /*2c70*/  USEL UR4, UR4, URZ, UP0 ;  /* 0x000000ff04047287 */ /* 0x000fc80008000000 */
[----:B------:R-:W-:Y:S01]  /*2c80*/  ULEA UR5, UR4, UR21, 0x3 ;  /* 0x0000001504057291 */ /* 0x000fe2000f8e18ff */
[----:B-1----:R-:W-:-:S04]  /*2c90*/  LOP3.LUT R2, R12, UR6, RZ, 0x3c, !PT ;  /* 0x000000060c027c12 */ /* 0x002fc8000f8e3cff */
[----:B------:R-:W-:-:S04]  /*2ca0*/  SHF.L.U32 R3, R2, 0x1f, RZ ;  /* 0x0000001f02037819 */ /* 0x000fc800000006ff */
[----:B------:R-:W1:Y:S02]  /*2cb0*/  SYNCS.PHASECHK.TRANS64.TRYWAIT P0, [UR5], R3 ;  /* 0x00000003ff0075a7 */ /* 0x000e640008001105 */
[----:B-1----:R-:W-:Y:S05]  /*2cc0*/  @!P0 BRA `(.L_x_48) ;  /* 0x0000005000508947 */ /* 0x002fea0003800000 */
.L_x_135:
[----:B------:R-:W-:-:S04]  /*2cd0*/  UIADD3 UR4, UPT, UPT, UR4, 0x1, URZ ;  /* 0x0000000104047890 */ /* 0x000fc8000fffe0ff */
[----:B------:R-:W-:-:S04]  /*2ce0*/  UISETP.NE.AND UP0, UPT, UR4, 0x6, UPT ;  /* 0x000000060400788c */ /* 0x000fc8000bf05270 */
[----:B------:R-:W-:Y:S02]  /*2cf0*/  USEL UR6, URZ, 0x1, UP0 ;  /* 0x00000001ff067887 */ /* 0x000fe40008000000 */
[----:B------:R-:W-:-:S04]  /*2d00*/  USEL UR4, UR4, URZ, UP0 ;  /* 0x000000ff04047287 */ /* 0x000fc80008000000 */
[----:B------:R-:W-:Y:S01]  /*2d10*/  ULEA UR5, UR4, UR21, 0x3 ;  /* 0x0000001504057291 */ /* 0x000fe2000f8e18ff */
[----:B------:R-:W-:-:S04]  /*2d20*/  LOP3.LUT R2, R2, UR6, RZ, 0x3c, !PT ;  /* 0x0000000602027c12 */ /* 0x000fc8000f8e3cff */
[----:B-1----:R-:W-:-:S04]  /*2d30*/  SHF.L.U32 R3, R2, 0x1f, RZ ;  /* 0x0000001f02037819 */ /* 0x002fc800000006ff */
[----:B------:R-:W1:Y:S02]  /*2d40*/  SYNCS.PHASECHK.TRANS64.TRYWAIT P0, [UR5], R3 ;  /* 0x00000003ff0075a7 */ /* 0x000e640008001105 */
[----:B-1----:R-:W-:Y:S05]  /*2d50*/  @!P0 BRA `(.L_x_49) ;  /* 0x0000005000448947 */ /* 0x002fea0003800000 */
.L_x_137:
        /* <DEDUP_REMOVED lines=9> */
.L_x_139:
        /* <DEDUP_REMOVED lines=9> */
.L_x_141:
[----:B------:R-:W-:-:S04]  /*2e80*/  UIADD3 UR4, UPT, UPT, UR4, 0x1, URZ ;  /* 0x0000000104047890 */ /* 0x000fc8000fffe0ff */
[----:B------:R-:W-:-:S04]  /*2e90*/  UISETP.NE.AND UP0, UPT, UR4, 0x6, UPT ;  /* 0x000000060400788c */ /* 0x000fc8000bf05270 */
[----:B------:R-:W-:Y:S02]  /*2ea0*/  USEL UR5, URZ, 0x1, UP0 ;  /* 0x00000001ff057887 */ /* 0x000fe40008000000 */
[----:B------:R-:W-:-:S04]  /*2eb0*/  USEL UR4, UR4, URZ, UP0 ;  /* 0x000000ff04047287 */ /* 0x000fc80008000000 */
[----:B------:R-:W-:Y:S01]  /*2ec0*/  ULEA UR4, UR4, UR21, 0x3 ;  /* 0x0000001504047291 */ /* 0x000fe2000f8e18ff */
[----:B------:R-:W-:-:S04]  /*2ed0*/  LOP3.LUT R2, R2, UR5, RZ, 0x3c, !PT ;  /* 0x0000000502027c12 */ /* 0x000fc8000f8e3cff */
[----:B------:R-:W-:Y:S01]  /*2ee0*/  SHF.L.U32 R2, R2, 0x1f, RZ ;  /* 0x0000001f02027819 */ /* 0x000fe200000006ff */
[----:B-1----:R-:W-:-:S07]  /*2ef0*/  IMAD.U32 R0, RZ, RZ, UR4 ;  /* 0x00000004ff007e24 */ /* 0x002fce000f8e00ff */
.L_x_52:
[----:B-1----:R1:W2:Y:S02]  /*2f00*/  SYNCS.PHASECHK.TRANS64.TRYWAIT P0, [R0+URZ], R2 ;  /* 0x00000002000075a7 */ /* 0x0022a400080011ff */
[----:B--2---:R-:W-:Y:S05]  /*2f10*/  @!P0 NANOSLEEP.SYNCS 0x989680 ;  /* 0x009896800000895d */ /* 0x004fea0003900000 */
[----:B------:R-:W2:Y:S02]  /*2f20*/  @!P0 SYNCS.PHASECHK.TRANS64 P0, [R0+URZ], R2 ;  /* 0x00000002000085a7 */ /* 0x000ea400080010ff */
[----:B--2---:R-:W-:Y:S05]  /*2f30*/  @P0 EXIT ;  /* 0x000000000000094d */ /* 0x004fea0003800000 */
[----:B------:R-:W-:Y:S05]  /*2f40*/  BRA `(.L_x_52) ;  /* 0xfffffffc00ec7947 */ /* 0x000fea000383ffff */
.L_x_22:
[----:B------:R-:W-:-:S04]  /*2f50*/  UISETP.NE.AND UP0, UPT, UR54, URZ, UPT ;  /* 0x000000ff3600728c */ /* 0x000fc8000bf05270 */
[----:B------:R-:W-:-:S09]  /*2f60*/  UISETP.NE.OR UP0, UPT, UR22, 0x1, UP0 ;  /* 0x000000011600788c */ /* 0x000fd20008705670 */
[----:B------:R-:W-:Y:S05]  /*2f70*/  BRA.U UP0, `(.L_x_53) ;  /* 0x0000000500487547 */ /* 0x000fea000b800000 */
[----:B------:R-:W-:Y:S01]  /*2f80*/  ISETP.GE.U32.AND P2, PT, R0, 0x8, PT ;  /* 0x000000080000780c */ /* 0x000fe20003f46070 */
[----:B------:R-:W-:Y:S01]  /*2f90*/  IMAD.MOV.U32 R12, RZ, RZ, 0x1 ;  /* 0x00000001ff0c7424 */ /* 0x000fe200078e00ff */
[----:B------:R-:W-:Y:S02]  /*2fa0*/  CS2R R10, SRZ ;  /* 0x00000000000a7805 */ /* 0x000fe4000001ff00 */
[----:B------:R-:W-:Y:S01]  /*2fb0*/  CS2R R8, SRZ ;  /* 0x0000000000087805 */ /* 0x000fe2000001ff00 */
[----:B------:R-:W-:Y:S01]  /*2fc0*/  UMOV UR6, 0x400 ;  /* 0x0000040000067882 */ /* 0x000fe20000000000 */
[----:B------:R-:W-:Y:S01]  /*2fd0*/  UMOV UR5, URZ ;  /* 0x000000ff00057c82 */ /* 0x000fe20008000000 */
[----:B------:R-:W-:-:S12]  /*2fe0*/  ULEA UR6, UR54, UR6, 0x18 ;  /* 0x0000000636067291 */ /* 0x000fd8000f8ec0ff */
.L_x_57:
[----:B------:R-:W-:Y:S02]  /*2ff0*/  LEA R2, R8, UR6, 0x3 ;  /* 0x0000000608027c11 */ /* 0x000fe4000f8e18ff */
[----:B------:R-:W-:-:S03]  /*3000*/  SHF.L.U32 R4, R9, 0x1f, RZ ;  /* 0x0000001f09047819 */ /* 0x000fc600000006ff */
[----:B------:R-:W-:Y:S01]  /*3010*/  VIADD R5, R2, 0x110 ;  /* 0x0000011002057836 */ /* 0x000fe20000000000 */
[----:B------:R-:W2:Y:S02]  /*3020*/  SYNCS.PHASECHK.TRANS64.TRYWAIT P0, [R2+URZ+0x100], R4 ;  /* 0x00010004020075a7 */ /* 0x000ea400080011ff */
[----:B--2---:R-:W-:Y:S05]  /*3030*/  @!P0 BRA `(.L_x_54) ;  /* 0x0000004c00d48947 */ /* 0x004fea0003800000 */
.L_x_142:
[----:B------:R-:W-:Y:S01]  /*3040*/  ULEA UR4, UR5, UR6, 0x3 ;  /* 0x0000000605047291 */ /* 0x000fe2000f8e18ff */
[----:B--2---:R-:W-:Y:S01]  /*3050*/  PRMT R2, RZ, 0x654, R5 ;  /* 0x00000654ff027816 */ /* 0x004fe20000000005 */
[----:B------:R-:W-:Y:S01]  /*3060*/  @!P2 IMAD.MOV.U32 R4, RZ, RZ, 0x10 ;  /* 0x00000010ff04a424 */ /* 0x000fe200078e00ff */
[----:B------:R-:W-:Y:S01]  /*3070*/  SHF.L.U32 R5, R12, 0x1f, RZ ;  /* 0x0000001f0c057819 */ /* 0x000fe200000006ff */
[----:B------:R-:W-:Y:S01]  /*3080*/  UIADD3 UR7, UPT, UPT, UR4, 0xa0, URZ ;  /* 0x000000a004077890 */ /* 0x000fe2000fffe0ff */
[----:B------:R2:W-:Y:S05]  /*3090*/  SYNCS.ARRIVE.TRANS64.RED.A1T0 RZ, [R2+URZ], RZ ;  /* 0x000000ff02ff79a7 */ /* 0x0005ea00081004ff */
[----:B------:R-:W-:Y:S01]  /*30a0*/  IMAD.U32 R6, RZ, RZ, UR7 ;  /* 0x00000007ff067e24 */ /* 0x000fe2000f8e00ff */
[----:B------:R-:W3:Y:S04]  /*30b0*/  SYNCS.PHASECHK.TRANS64.TRYWAIT P0, [UR4+0xb0], R5 ;  /* 0x0000b005ff0075a7 */ /* 0x000ee80008001104 */
[----:B------:R-:W-:Y:S01]  /*30c0*/  PRMT R6, R0, 0x654, R6 ;  /* 0x0000065400067816 */ /* 0x000fe20000000006 */
[----:B--23--:R-:W-:Y:S06]  /*30d0*/  @!P0 BRA `(.L_x_55) ;  /* 0x0000004c00c08947 */ /* 0x00cfec0003800000 */
.L_x_144:
[----:B------:R-:W-:Y:S01]  /*30e0*/  ULEA UR8, UR5, UR6, 0x4 ;  /* 0x0000000605087291 */ /* 0x000fe2000f8e20ff */
[----:B------:R-:W-:Y:S01]  /*30f0*/  SEL R3, R6, R3, !P2 ;  /* 0x0000000306037207 */ /* 0x000fe20005000000 */
[----:B------:R-:W-:Y:S01]  /*3100*/  UIADD3 UR9, UPT, UPT, UR4, 0xa0, URZ ;  /* 0x000000a004097890 */ /* 0x000fe2000fffe0ff */
[----:B--2---:R-:W-:Y:S01]  /*3110*/  LEA R2, R11, UR6, 0x3 ;  /* 0x000000060b027c11 */ /* 0x004fe2000f8e18ff */
[----:B------:R-:W-:Y:S01]  /*3120*/  UIADD3 UR8, UPT, UPT, UR8, 0x130, URZ ;  /* 0x0000013008087890 */ /* 0x000fe2000fffe0ff */
[----:B------:R2:W-:Y:S01]  /*3130*/  @!P2 SYNCS.ARRIVE.TRANS64.RED RZ, [R3+URZ], R4 ;  /* 0x0000000403ffa9a7 */ /* 0x0005e200080004ff */
[----:B------:R-:W-:Y:S01]  /*3140*/  UIADD3 UR4, UPT, UPT, UR5, 0x1, URZ ;  /* 0x0000000105047890 */ /* 0x000fe2000fffe0ff */
[----:B------:R-:W-:-:S03]  /*3150*/  VIADD R8, R8, 0x1 ;  /* 0x0000000108087836 */ /* 0x000fc60000000000 */
[----:B------:R-:W-:Y:S02]  /*3160*/  UISETP.NE.AND UP0, UPT, UR4, 0x2, UPT ;  /* 0x000000020400788c */ /* 0x000fe4000bf05270 */
[----:B------:R-:W-:Y:S01]  /*3170*/  ISETP.NE.AND P0, PT, R8, 0x2, PT ;  /* 0x000000020800780c */ /* 0x000fe20003f05270 */
[----:B------:R-:W-:Y:S06]  /*3180*/  UGETNEXTWORKID.BROADCAST [UR8], [UR9] ;  /* 0x00000000080073ca */ /* 0x000fec0008000100 */
[----:B------:R-:W-:Y:S02]  /*3190*/  USEL UR7, URZ, 0x1, UP0 ;  /* 0x00000001ff077887 */ /* 0x000fe40008000000 */
[----:B------:R-:W-:-:S04]  /*31a0*/  USEL UR5, UR4, URZ, UP0 ;  /* 0x000000ff04057287 */ /* 0x000fc80008000000 */
[----:B------:R-:W-:Y:S02]  /*31b0*/  LOP3.LUT R12, R12, UR7, RZ, 0x3c, !PT ;  /* 0x000000070c0c7c12 */ /* 0x000fe4000f8e3cff */
[----:B--2---:R-:W-:-:S04]  /*31c0*/  SHF.L.U32 R4, R10, 0x1f, RZ ;  /* 0x0000001f0a047819 */ /* 0x004fc800000006ff */
[----:B------:R-:W2:Y:S02]  /*31d0*/  SYNCS.PHASECHK.TRANS64.TRYWAIT P1, [R2+URZ+0xa0], R4 ;  /* 0x0000a004020075a7 */ /* 0x000ea400080211ff */
[----:B--2---:R-:W-:Y:S05]  /*31e0*/  @!P1 BRA `(.L_x_56) ;  /* 0x0000004c00949947 */ /* 0x004fea0003800000 */
.L_x_145:
[C---:B--2---:R-:W-:Y:S01]  /*31f0*/  LEA R4, R11.reuse, UR6, 0x4 ;  /* 0x000000060b047c11 */ /* 0x044fe2000f8e20ff */
[----:B------:R-:W-:Y:S01]  /*3200*/  VIADD R2, R2, 0xb0 ;  /* 0x000000b002027836 */ /* 0x000fe20000000000 */
[----:B------:R-:W-:Y:S01]  /*3210*/  SEL R8, R8, RZ, P0 ;  /* 0x000000ff08087207 */ /* 0x000fe20000000000 */
[----:B------:R-:W-:-:S03]  /*3220*/  VIADD R11, R11, 0x1 ;  /* 0x000000010b0b7836 */ /* 0x000fc60000000000 */
[----:B------:R-:W2:Y:S01]  /*3230*/  LDS.128 R4, [R4+0x130] ;  /* 0x0001300004047984 */ /* 0x000ea20000000c00 */
[----:B------:R-:W-:Y:S02]  /*3240*/  PRMT R2, RZ, 0x654, R2 ;  /* 0x00000654ff027816 */ /* 0x000fe40000000002 */
[C---:B------:R-:W-:Y:S01]  /*3250*/  ISETP.NE.AND P1, PT, R11.reuse, 0x2, PT ;  /* 0x000000020b00780c */ /* 0x040fe20003f25270 */
[----:B------:R-:W-:Y:S01]  /*3260*/  @!PT LDS RZ, [RZ] ;  /* 0x00000000fffff984 */ /* 0x000fe20000000800 */
[----:B------:R-:W-:Y:S01]  /*3270*/  @!PT LDS RZ, [RZ] ;  /* 0x00000000fffff984 */ /* 0x000fe20000000800 */
[----:B------:R-:W-:Y:S01]  /*3280*/  @!PT LDS RZ, [RZ] ;  /* 0x00000000fffff984 */ /* 0x000fe20000000800 */
[----:B------:R-:W-:Y:S01]  /*3290*/  @!PT LDS RZ, [RZ] ;  /* 0x00000000fffff984 */ /* 0x000fe20000000800 */
[----:B------:R3:W-:Y:S06]  /*32a0*/  MEMBAR.ALL.CTA ;  /* 0x0000000000007992 */ /* 0x0007ec0000008000 */
[----:B---3--:R-:W3:Y:S01]  /*32b0*/  FENCE.VIEW.ASYNC.S ;  /* 0x00000000000073c6 */ /* 0x008ee20000000000 */
[----:B------:R-:W-:Y:S01]  /*32c0*/  SEL R11, R11, RZ, P1 ;  /* 0x000000ff0b0b7207 */ /* 0x000fe20000800000 */
[----:B---3--:R3:W-:Y:S01]  /*32d0*/  SYNCS.ARRIVE.TRANS64.RED.A1T0 RZ, [R2+URZ], RZ ;  /* 0x000000ff02ff79a7 */ /* 0x0087e200081004ff */
[----:B--2---:R-:W-:-:S02]  /*32e0*/  LOP3.LUT P3, RZ, R6, 0x1, RZ, 0xc0, !PT ;  /* 0x0000000106ff7812 */ /* 0x004fc4000786c0ff */
[----:B------:R-:W-:-:S04]  /*32f0*/  SEL R4, RZ, 0x1, P1 ;  /* 0x00000001ff047807 */ /* 0x000fc80000800000 */
[----:B------:R-:W-:Y:S02]  /*3300*/  LOP3.LUT R10, R10, R4, RZ, 0x3c, !PT ;  /* 0x000000040a0a7212 */ /* 0x000fe400078e3cff */
[----:B---3--:R-:W-:-:S04]  /*3310*/  SEL R2, RZ, 0x1, P0 ;  /* 0x00000001ff027807 */ /* 0x008fc80000000000 */
[----:B------:R-:W-:Y:S01]  /*3320*/  LOP3.LUT R9, R9, R2, RZ, 0x3c, !PT ;  /* 0x0000000209097212 */ /* 0x000fe200078e3cff */
[----:B------:R-:W-:Y:S06]  /*3330*/  @P3 BRA `(.L_x_57) ;  /* 0xfffffffc002c3947 */ /* 0x000fec000383ffff */
[----:B------:R-:W-:Y:S01]  /*3340*/  ULEA UR4, UR5, UR6, 0x3 ;  /* 0x0000000605047291 */ /* 0x000fe2000f8e18ff */
[----:B------:R-:W-:-:S08]  /*3350*/  SHF.L.U32 R2, R12, 0x1f, RZ ;  /* 0x0000001f0c027819 */ /* 0x000fd000000006ff */
[----:B------:R-:W2:Y:S02]  /*3360*/  SYNCS.PHASECHK.TRANS64 P0, [UR4+0xb0], R2 ;  /* 0x0000b002ff0075a7 */ /* 0x000ea40008001004 */
[----:B--2---:R-:W-:Y:S05]  /*3370*/  @P0 BRA `(.L_x_58) ;  /* 0x0000000000080947 */ /* 0x004fea0003800000 */
[----:B------:R-:W2:Y:S02]  /*3380*/  SYNCS.PHASECHK.TRANS64.TRYWAIT P0, [UR4+0xb0], R2 ;  /* 0x0000b002ff0075a7 */ /* 0x000ea40008001104 */
[----:B--2---:R-:W-:Y:S05]  /*3390*/  @!P0 BRA `(.L_x_59) ;  /* 0x0000004c003c8947 */ /* 0x004fea0003800000 */
.L_x_58:
[----:B------:R-:W-:-:S04]  /*33a0*/  UIADD3 UR7, UPT, UPT, UR5, 0x1, URZ ;  /* 0x0000000105077890 */ /* 0x000fc8000fffe0ff */
[----:B------:R-:W-:-:S04]  /*33b0*/  UISETP.NE.AND UP0, UPT, UR7, 0x2, UPT ;  /* 0x000000020700788c */ /* 0x000fc8000bf05270 */
[----:B------:R-:W-:Y:S02]  /*33c0*/  USEL UR8, URZ, 0x1, UP0 ;  /* 0x00000001ff087887 */ /* 0x000fe40008000000 */
[----:B------:R-:W-:-:S04]  /*33d0*/  USEL UR7, UR7, URZ, UP0 ;  /* 0x000000ff07077287 */ /* 0x000fc80008000000 */
[----:B------:R-:W-:Y:S01]  /*33e0*/  ULEA UR7, UR7, UR6, 0x3 ;  /* 0x0000000607077291 */ /* 0x000fe2000f8e18ff */
[----:B--2---:R-:W-:-:S04]  /*33f0*/  LOP3.LUT R2, R12, UR8, RZ, 0x3c, !PT ;  /* 0x000000080c027c12 */ /* 0x004fc8000f8e3cff */
[----:B------:R-:W-:-:S04]  /*3400*/  SHF.L.U32 R0, R2, 0x1f, RZ ;  /* 0x0000001f02007819 */ /* 0x000fc800000006ff */
[----:B------:R-:W2:Y:S02]  /*3410*/  SYNCS.PHASECHK.TRANS64 P0, [UR7+0xb0], R0 ;  /* 0x0000b000ff0075a7 */ /* 0x000ea40008001007 */
[----:B-12---:R-:W-:Y:S05]  /*3420*/  @P0 EXIT ;  /* 0x000000000000094d */ /* 0x006fea0003800000 */
[----:B------:R-:W-:Y:S02]  /*3430*/  SHF.L.U32 R2, R2, 0x1f, RZ ;  /* 0x0000001f02027819 */ /* 0x000fe400000006ff */
[----:B------:R-:W-:-:S07]  /*3440*/  MOV R0, UR7 ;  /* 0x0000000700007c02 */ /* 0x000fce0008000f00 */
.L_x_60:
[----:B-1----:R1:W2:Y:S02]  /*3450*/  SYNCS.PHASECHK.TRANS64.TRYWAIT P0, [R0+URZ+0xb0], R2 ;  /* 0x0000b002000075a7 */ /* 0x0022a400080011ff */
[----:B--2---:R-:W-:Y:S05]  /*3460*/  @!P0 NANOSLEEP.SYNCS 0x989680 ;  /* 0x009896800000895d */ /* 0x004fea0003900000 */
[----:B------:R-:W2:Y:S02]  /*3470*/  @!P0 SYNCS.PHASECHK.TRANS64 P0, [R0+URZ+0xb0], R2 ;  /* 0x0000b002000085a7 */ /* 0x000ea400080010ff */
[----:B--2---:R-:W-:Y:S05]  /*3480*/  @P0 EXIT ;  /* 0x000000000000094d */ /* 0x004fea0003800000 */
[----:B------:R-:W-:Y:S05]  /*3490*/  BRA `(.L_x_60) ;  /* 0xfffffffc00ec7947 */ /* 0x000fea000383ffff */
.L_x_53:
[----:B------:R-:W-:Y:S05]  /*34a0*/  BRA.U UP6, `(.L_x_61) ;  /* 0x0000001106447547 */ /* 0x000fea000b800000 */
[----:B------:R-:W-:Y:S01]  /*34b0*/  UMOV UR4, 0x40 ;  /* 0x0000004000047882 */ /* 0x000fe20000000000 */
[----:B------:R-:W-:Y:S01]  /*34c0*/  NOP ;  /* 0x0000000000007918 */ /* 0x000fe20000000000 */
[----:B------:R-:W-:Y:S01]  /*34d0*/  ULEA UR5, UR54, UR4, 0x18 ;  /* 0x0000000436057291 */ /* 0x000fe2000f8ec0ff */
[----:B------:R-:W-:Y:S02]  /*34e0*/  UMOV UR6, 0x400 ;  /* 0x0000040000067882 */ /* 0x000fe40000000000 */
[----:B------:R-:W-:-:S06]  /*34f0*/  ULEA UR6, UR54, UR6, 0x18 ;  /* 0x0000000636067291 */ /* 0x000fcc000f8ec0ff */
[----:B------:R-:W2:Y:S02]  /*3500*/  LDS.U8 R0, [UR5+0x1c] ;  /* 0x00001c05ff007984 */ /* 0x000ea40008000000 */
[----:B--2---:R-:W-:-:S13]  /*3510*/  ISETP.NE.AND P0, PT, R0, RZ, PT ;  /* 0x000000ff0000720c */ /* 0x004fda0003f05270 */
[----:B------:R-:W-:Y:S05]  /*3520*/  @P0 BRA `(.L_x_62) ;  /* 0x0000000000580947 */ /* 0x000fea0003800000 */
[----:B------:R-:W-:-:S13]  /*3530*/  ELECT P0, URZ, PT ;  /* 0x0000000000ff782f */ /* 0x000fda0003800000 */
[----:B------:R-:W-:Y:S05]  /*3540*/  @!P0 BRA `(.L_x_63) ;  /* 0x0000000000608947 */ /* 0x000fea0003800000 */
[----:B------:R-:W-:Y:S01]  /*3550*/  UMOV UR4, 0x10 ;  /* 0x0000001000047882 */ /* 0x000fe20000000000 */
[----:B------:R-:W-:Y:S01]  /*3560*/  HFMA2 R0, -RZ, RZ, 0, 5.9604644775390625e-08 ;  /* 0x00000001ff007431 */ /* 0x000fe200000001ff */
[----:B------:R-:W-:-:S03]  /*3570*/  MOV R3, 0xffff ;  /* 0x0000ffff00037802 */ /* 0x000fc60000000f00 */
[----:B------:R-:W-:Y:S04]  /*3580*/  DEPBAR.LE SB2, 0x36 ;  /* 0x0000ad800000791a */ /* 0x000fe80000000000 */
[----:B------:R-:W2:Y:S02]  /*3590*/  UTCATOMSWS.FIND_AND_SET.ALIGN UP0, UR4, UR4 ;  /* 0x00000004000475e3 */ /* 0x000ea40008000800 */
[----:B--2---:R-:W-:Y:S01]  /*35a0*/  MOV R4, UR4 ;  /* 0x0000000400047c02 */ /* 0x004fe20008000f00 */
[----:B------:R-:W-:Y:S06]  /*35b0*/  BRA.U UP0, `(.L_x_64) ;  /* 0x0000000100187547 */ /* 0x000fec000b800000 */
.L_x_65:
[----:B------:R-:W-:Y:S05]  /*35c0*/  NANOSLEEP 0x64 ;  /* 0x000000640000795d */ /* 0x000fea0003800000 */
[----:B------:R-:W-:-:S05]  /*35d0*/  UMOV UR4, 0x10 ;  /* 0x0000001000047882 */ /* 0x000fca0000000000 */
[----:B------:R-:W-:Y:S04]  /*35e0*/  DEPBAR.LE SB2, 0x36 ;  /* 0x0000ad800000791a */ /* 0x000fe80000000000 */
[----:B------:R-:W2:Y:S02]  /*35f0*/  UTCATOMSWS.FIND_AND_SET.ALIGN UP0, UR4, UR4 ;  /* 0x00000004000475e3 */ /* 0x000ea40008000800 */
[----:B--2---:R-:W-:Y:S01]  /*3600*/  MOV R4, UR4 ;  /* 0x0000000400047c02 */ /* 0x004fe20008000f00 */
[----:B------:R-:W-:Y:S05]  /*3610*/  BRA.U !UP0, `(.L_x_65) ;  /* 0xfffffffd08e87547 */ /* 0x000fea000b83ffff */
.L_x_64:
[-C--:B------:R-:W-:Y:S02]  /*3620*/  SHF.L.U32 R3, R3, R4.reuse, RZ ;  /* 0x0000000403037219 */ /* 0x080fe400000006ff */
[----:B------:R-:W-:Y:S01]  /*3630*/  SHF.L.U32 R0, R0, R4, RZ ;  /* 0x0000000400007219 */ /* 0x000fe200000006ff */
[----:B------:R-:W-:Y:S02]  /*3640*/  IMAD.SHL.U32 R4, R4, 0x20, RZ ;  /* 0x0000002004047824 */ /* 0x000fe400078e00ff */
[----:B------:R2:W-:Y:S04]  /*3650*/  ATOMS.OR RZ, [UR5+0x14], R3 ;  /* 0x00001403ffff798c */ /* 0x0005e8000b000005 */
[----:B------:R2:W-:Y:S04]  /*3660*/  ATOMS.OR RZ, [UR5+0x18], R0 ;  /* 0x00001800ffff798c */ /* 0x0005e8000b000005 */
[----:B------:R2:W-:Y:S01]  /*3670*/  STS [UR6+0x150], R4 ;  /* 0x00015004ff007988 */ /* 0x0005e20008000806 */
[----:B------:R-:W-:Y:S05]  /*3680*/  BRA `(.L_x_63) ;  /* 0x0000000000107947 */ /* 0x000fea0003800000 */
.L_x_62:
[----:B------:R-:W-:Y:S02]  /*3690*/  MOV R0, 0xffffffff ;  /* 0xffffffff00007802 */ /* 0x000fe40000000f00 */
[----:B------:R-:W-:-:S03]  /*36a0*/  MOV R4, 0x36d0 ;  /* 0x000036d000047802 */ /* 0x000fc60000000f00 */
[----:B------:R2:W-:Y:S04]  /*36b0*/  STS [UR6+0x150], R0 ;  /* 0x00015000ff007988 */ /* 0x0005e80008000806 */
[----:B-12--5:R-:W-:Y:S05]  /*36c0*/  CALL.REL.NOINC `($__internal_1_$__cuda_sm10x_tcgen05_guardrail_trap_phase_invalid_during_alloc) ;  /* 0x0000005000147944 */ /* 0x026fea0003c00000 */
.L_x_63:
[----:B------:R-:W-:Y:S05]  /*36d0*/  WARPSYNC.ALL ;  /* 0x0000000000007948 */ /* 0x000fea0003800000 */
[----:B------:R-:W3:Y:S01]  /*36e0*/  S2UR UR4, SR_CgaCtaId ;  /* 0x00000000000479c3 */ /* 0x000ee20000008800 */
[----:B------:R-:W-:Y:S01]  /*36f0*/  UMOV UR41, 0x400 ;  /* 0x0000040000297882 */ /* 0x000fe20000000000 */
[----:B------:R-:W-:-:S06]  /*3700*/  NOP ;  /* 0x0000000000007918 */ /* 0x000fcc0000000000 */
[----:B------:R-:W-:Y:S06]  /*3710*/  BAR.ARV 0x6, 0xa0 ;  /* 0x0182800000007b1d */ /* 0x000fec0000002000 */
[----:B------:R-:W4:Y:S01]  /*3720*/  LDCU UR6, c[0x0][0x38c] ;  /* 0x00007180ff0677ac */ /* 0x000f220008000800 */
[----:B------:R-:W-:Y:S01]  /*3730*/  LOP3.LUT R2, R2, 0xffff, RZ, 0xc0, !PT ;  /* 0x0000ffff02027812 */ /* 0x000fe200078ec0ff */
[----:B------:R-:W-:Y:S01]  /*3740*/  IMAD.MOV.U32 R11, RZ, RZ, 0x1 ;  /* 0x00000001ff0b7424 */ /* 0x000fe200078e00ff */
[----:B------:R-:W-:Y:S01]  /*3750*/  CS2R R8, SRZ ;  /* 0x0000000000087805 */ /* 0x000fe2000001ff00 */
[----:B------:R-:W1:Y:S01]  /*3760*/  LDCU UR7, c[0x0][0x38c] ;  /* 0x00007180ff0777ac */ /* 0x000e620008000800 */
[----:B------:R-:W-:Y:S01]  /*3770*/  R2UR UR42, R2 ;  /* 0x00000000022a72ca */ /* 0x000fe200000e0000 */
[----:B------:R-:W-:Y:S01]  /*3780*/  IMAD.MOV.U32 R10, RZ, RZ, RZ ;  /* 0x000000ffff0a7224 */ /* 0x000fe200078e00ff */
[----:B------:R-:W-:Y:S01]  /*3790*/  UMOV UR45, URZ ;  /* 0x000000ff002d7c82 */ /* 0x000fe20008000000 */
[----:B------:R-:W-:Y:S01]  /*37a0*/  UMOV UR39, URZ ;  /* 0x000000ff00277c82 */ /* 0x000fe20008000000 */
[----:B---3--:R-:W-:Y:S01]  /*37b0*/  ULEA UR41, UR4, UR41, 0x18 ;  /* 0x0000002904297291 */ /* 0x008fe2000f8ec0ff */
[----:B------:R-:W-:Y:S01]  /*37c0*/  UMOV UR62, 0x0 ;  /* 0x00000000003e7882 */ /* 0x000fe20000000000 */
[----:B------:R-:W-:-:S02]  /*37d0*/  UMOV UR63, 0x4100010 ;  /* 0x04100010003f7882 */ /* 0x000fc40000000000 */
[----:B------:R-:W-:Y:S02]  /*37e0*/  UIADD3 UR5, UPT, UPT, UR41, 0x3400, URZ ;  /* 0x0000340029057890 */ /* 0x000fe4000fffe0ff */
[----:B------:R-:W-:Y:S02]  /*37f0*/  UIADD3 UR4, UPT, UPT, UR41, 0x1b400, URZ ;  /* 0x0001b40029047890 */ /* 0x000fe4000fffe0ff */
[----:B----4-:R-:W-:Y:S01]  /*3800*/  UIADD3 UR6, UPT, UPT, UR6, 0x7f, URZ ;  /* 0x0000007f06067890 */ /* 0x010fe2000fffe0ff */
[----:B--2---:R-:W2:Y:S01]  /*3810*/  LDS R0, [UR41+0x150] ;  /* 0x00015029ff007984 */ /* 0x004ea20008000800 */
[----:B------:R-:W-:Y:S02]  /*3820*/  USHF.R.U32.HI UR5, URZ, 0x4, UR5 ;  /* 0x00000004ff057899 */ /* 0x000fe40008011605 */
[----:B------:R-:W-:Y:S02]  /*3830*/  USHF.R.S32.HI UR47, URZ, 0x1f, UR6 ;  /* 0x0000001fff2f7899 */ /* 0x000fe40008011406 */
[----:B------:R-:W-:-:S02]  /*3840*/  USHF.R.U32.HI UR4, URZ, 0x4, UR4 ;  /* 0x00000004ff047899 */ /* 0x000fc40008011604 */
[----:B------:R-:W-:Y:S02]  /*3850*/  ULEA.HI UR47, UR47, UR6, URZ, 0x7 ;  /* 0x000000062f2f7291 */ /* 0x000fe4000f8f38ff */
[----:B------:R-:W-:Y:S02]  /*3860*/  ULOP3.LUT UR5, UR5, 0x3fff, URZ, 0xc0, !UPT ;  /* 0x00003fff05057892 */ /* 0x000fe4000f8ec0ff */
[----:B------:R-:W-:Y:S02]  /*3870*/  USHF.R.S32.HI UR47, URZ, 0x7, UR47 ;  /* 0x00000007ff2f7899 */ /* 0x000fe4000801142f */
[----:B------:R-:W-:Y:S02]  /*3880*/  ULOP3.LUT UR4, UR4, 0x3fff, URZ, 0xc0, !UPT ;  /* 0x00003fff04047892 */ /* 0x000fe4000f8ec0ff */
[----:B------:R-:W-:Y:S01]  /*3890*/  UISETP.LT.AND UP0, UPT, UR47, 0x1, UPT ;  /* 0x000000012f00788c */ /* 0x000fe2000bf01270 */
[----:B------:R-:W-:Y:S01]  /*38a0*/  UMOV UR60, 0x0 ;  /* 0x00000000003c7882 */ /* 0x000fe20000000000 */
[----:B------:R-:W-:-:S02]  /*38b0*/  UMOV UR61, 0x4100010 ;  /* 0x04100010003d7882 */ /* 0x000fc40000000000 */
[----:B------:R-:W-:Y:S01]  /*38c0*/  USEL UR64, UR47, 0x1, !UP0 ;  /* 0x000000012f407887 */ /* 0x000fe2000c000000 */
[----:B------:R-:W-:Y:S01]  /*38d0*/  UMOV UR58, 0x0 ;  /* 0x00000000003a7882 */ /* 0x000fe20000000000 */
[----:B------:R-:W-:Y:S01]  /*38e0*/  UMOV UR59, 0x4100010 ;  /* 0x04100010003b7882 */ /* 0x000fe20000000000 */
[----:B------:R-:W-:Y:S01]  /*38f0*/  UMOV UR56, 0x0 ;  /* 0x0000000000387882 */ /* 0x000fe20000000000 */
[----:B------:R-:W-:Y:S01]  /*3900*/  UMOV UR57, 0x4100010 ;  /* 0x0410001000397882 */ /* 0x000fe20000000000 */
[----:B------:R-:W-:Y:S01]  /*3910*/  UMOV UR54, 0x0 ;  /* 0x0000000000367882 */ /* 0x000fe20000000000 */
[----:B------:R-:W-:Y:S01]  /*3920*/  UMOV UR55, 0x4100010 ;  /* 0x0410001000377882 */ /* 0x000fe20000000000 */
[----:B------:R-:W-:Y:S01]  /*3930*/  UMOV UR52, 0x0 ;  /* 0x0000000000347882 */ /* 0x000fe20000000000 */
[----:B------:R-:W-:Y:S01]  /*3940*/  UMOV UR53, 0x4100010 ;  /* 0x0410001000357882 */ /* 0x000fe20000000000 */
[----:B------:R-:W-:Y:S02]  /*3950*/  ULOP3.LUT UR43, UR5, 0x10000, URZ, 0xfc, !UPT ;  /* 0x00010000052b7892 */ /* 0x000fe4000f8efcff */
[----:B------:R-:W-:-:S02]  /*3960*/  ULOP3.LUT UR44, UR4, 0x10000, URZ, 0xfc, !UPT ;  /* 0x00010000042c7892 */ /* 0x000fc4000f8efcff */
[----:B------:R-:W-:Y:S02]  /*3970*/  UIADD3 UR64, UPT, UPT, -UR64, URZ, URZ ;  /* 0x000000ff40407290 */ /* 0x000fe4000fffe1ff */
[----:B-1----:R-:W-:Y:S01]  /*3980*/  UISETP.GE.AND UP4, UPT, UR7, 0x1, UPT ;  /* 0x000000010700788c */ /* 0x002fe2000bf86270 */
[----:B------:R-:W-:Y:S01]  /*3990*/  UMOV UR50, 0x0 ;  /* 0x0000000000327882 */ /* 0x000fe20000000000 */
[----:B------:R-:W-:Y:S01]  /*39a0*/  UMOV UR51, 0x4100010 ;  /* 0x0410001000337882 */ /* 0x000fe20000000000 */
[----:B------:R-:W-:Y:S01]  /*39b0*/  UMOV UR48, 0x0 ;  /* 0x0000000000307882 */ /* 0x000fe20000000000 */
[----:B--2---:R-:W-:Y:S01]  /*39c0*/  R2UR UR65, R0 ;  /* 0x00000000004172ca */ /* 0x004fe200000e0000 */
[----:B------:R-:W-:-:S14]  /*39d0*/  UMOV UR49, 0x4100010 ;  /* 0x0410001000317882 */ /* 0x000fdc0000000000 */
.L_x_72:
[----:B------:R-:W-:Y:S02]  /*39e0*/  LEA R0, R10, UR41, 0x3 ;  /* 0x000000290a007c11 */ /* 0x000fe4000f8e18ff */
[----:B------:R-:W-:Y:S02]  /*39f0*/  SHF.L.U32 R2, R9, 0x1f, RZ ;  /* 0x0000001f09027819 */ /* 0x000fe400000006ff */
[----:B------:R-:W-:Y:S01]  /*3a00*/  PLOP3.LUT P0, PT, PT, PT, UP4, 0x80, 0x8 ;  /* 0x000000000008781c */ /* 0x000fe20003f0f048 */
[----:B------:R-:W-:Y:S01]  /*3a10*/  VIADD R3, R0, 0xb0 ;  /* 0x000000b000037836 */ /* 0x000fe20000000000 */
[----:B-1----:R-:W1:Y:S02]  /*3a20*/  SYNCS.PHASECHK.TRANS64.TRYWAIT P1, [R0+URZ+0xa0], R2 ;  /* 0x0000a002000075a7 */ /* 0x002e6400080211ff */
[----:B-1-3--:R-:W-:Y:S09]  /*3a30*/  @!P1 BRA `(.L_x_66) ;  /* 0x0000004400ac9947 */ /* 0x00aff20003800000 */
.L_x_147:
[----:B------:R-:W-:Y:S01]  /*3a40*/  LEA R4, R10, UR41, 0x4 ;  /* 0x000000290a047c11 */ /* 0x000fe2000f8e20ff */
[----:B------:R-:W-:Y:S01]  /*3a50*/  @UP4 ULEA UR4, UR39, UR41, 0x3 ;  /* 0x0000002927044291 */ /* 0x000fe2000f8e18ff */
[----:B------:R-:W-:Y:S01]  /*3a60*/  PLOP3.LUT P2, PT, PT, PT, PT, 0x80, 0x8 ;  /* 0x000000000008781c */ /* 0x000fe20003f4f070 */
[----:B------:R-:W-:Y:S01]  /*3a70*/  ULEA UR46, UR45, UR41, 0x3 ;  /* 0x000000292d2e7291 */ /* 0x000fe2000f8e18ff */
[----:B------:R-:W-:Y:S02]  /*3a80*/  PRMT R3, RZ, 0x654, R3 ;  /* 0x00000654ff037816 */ /* 0x000fe40000000003 */
[----:B------:R-:W2:Y:S01]  /*3a90*/  LDS.128 R4, [R4+0x130] ;  /* 0x0001300004047984 */ /* 0x000ea20000000c00 */
[----:B-1----:R-:W-:Y:S02]  /*3aa0*/  @P0 SHF.L.U32 R2, R8, 0x1f, RZ ;  /* 0x0000001f08020819 */ /* 0x002fe400000006ff */
[----:B------:R-:W-:Y:S01]  /*3ab0*/  SHF.L.U32 R0, R11, 0x1f, RZ ;  /* 0x0000001f0b007819 */ /* 0x000fe200000006ff */
[----:B------:R-:W-:Y:S01]  /*3ac0*/  @!PT LDS RZ, [RZ] ;  /* 0x00000000fffff984 */ /* 0x000fe20000000800 */
[----:B------:R-:W-:Y:S01]  /*3ad0*/  @!PT LDS RZ, [RZ] ;  /* 0x00000000fffff984 */ /* 0x000fe20000000800 */
[----:B------:R-:W-:Y:S01]  /*3ae0*/  @!PT LDS RZ, [RZ] ;  /* 0x00000000fffff984 */ /* 0x000fe20000000800 */
[----:B------:R-:W-:Y:S01]  /*3af0*/  @!PT LDS RZ, [RZ] ;  /* 0x00000000fffff984 */ /* 0x000fe20000000800 */
[----:B------:R1:W-:Y:S06]  /*3b00*/  MEMBAR.ALL.CTA ;  /* 0x0000000000007992 */ /* 0x0003ec0000008000 */
[----:B-1----:R-:W1:Y:S02]  /*3b10*/  FENCE.VIEW.ASYNC.S ;  /* 0x00000000000073c6 */ /* 0x002e640000000000 */
[----:B-1----:R1:W-:Y:S01]  /*3b20*/  SYNCS.ARRIVE.TRANS64.RED.A1T0 RZ, [R3+URZ], RZ ;  /* 0x000000ff03ff79a7 */ /* 0x0023e200081004ff */
[----:B------:R1:W3:Y:S01]  /*3b30*/  @P0 SYNCS.PHASECHK.TRANS64.TRYWAIT P2, [UR4], R2 ;  /* 0x00000002ff0005a7 */ /* 0x0002e20008041104 */
[----:B------:R-:W-:Y:S01]  /*3b40*/  ULEA.HI UR4, UR45, UR45, URZ, 0x1 ;  /* 0x0000002d2d047291 */ /* 0x000fe2000f8f08ff */
[----:B--2---:R-:W-:-:S03]  /*3b50*/  LOP3.LUT P1, RZ, R6, 0x1, RZ, 0xc0, !PT ;  /* 0x0000000106ff7812 */ /* 0x004fc6000782c0ff */
[----:B------:R-:W-:Y:S02]  /*3b60*/  USHF.L.U32 UR5, UR4, 0x5, URZ ;  /* 0x0000000504057899 */ /* 0x000fe400080006ff */
[----:B------:R-:W-:Y:S02]  /*3b70*/  ULOP3.LUT UR36, UR4, 0xffe, URZ, 0xc0, !UPT ;  /* 0x00000ffe04247892 */ /* 0x000fe4000f8ec0ff */
[----:B------:R-:W-:Y:S02]  /*3b80*/  ULOP3.LUT UR4, UR5, 0xffffffc0, URZ, 0xc0, !UPT ;  /* 0xffffffc005047892 */ /* 0x000fe4000f8ec0ff */
[----:B------:R-:W-:Y:S02]  /*3b90*/  UIADD3 UR36, UPT, UPT, -UR36, UR45, URZ ;  /* 0x0000002d24247290 */ /* 0x000fe4000fffe1ff */
[----:B------:R-:W-:Y:S01]  /*3ba0*/  UIADD3 UR4, UPT, UPT, UR65, UR4, URZ ;  /* 0x0000000441047290 */ /* 0x000fe2000fffe0ff */
[----:B------:R-:W2:Y:S03]  /*3bb0*/  SYNCS.PHASECHK.TRANS64.TRYWAIT P0, [UR46+0xe0], R0 ;  /* 0x0000e000ff0075a7 */ /* 0x000ea6000800112e */
[----:B------:R-:W-:Y:S01]  /*3bc0*/  ULEA UR36, UR36, UR4, 0x14 ;  /* 0x0000000424247291 */ /* 0x000fe2000f8ea0ff */
[----:B-123--:R-:W-:Y:S11]  /*3bd0*/  @!P0 BRA `(.L_x_67) ;  /* 0x0000004400588947 */ /* 0x00eff60003800000 */
.L_x_149:
[----:B------:R-:W-:Y:S01]  /*3be0*/  IADD3 R10, PT, PT, R10, 0x1, RZ ;  /* 0x000000010a0a7810 */ /* 0x000fe20007ffe0ff */
[----:B------:R-:W-:Y:S06]  /*3bf0*/  BRA.U !UP4, `(.L_x_68) ;  /* 0x000000050c107547 */ /* 0x000fec000b800000 */
[----:B------:R-:W-:Y:S01]  /*3c00*/  UPLOP3.LUT UP2, UPT, UPT, UPT, UPT, 0x40, 0x4 ;  /* 0x000000000004789c */ /* 0x000fe20003f4e870 */
[----:B------:R-:W-:Y:S01]  /*3c10*/  UMOV UR38, UR64 ;  /* 0x0000004000267c82 */ /* 0x000fe20008000000 */
[----:B------:R-:W-:Y:S01]  /*3c20*/  UMOV UR37, UR47 ;  /* 0x0000002f00257c82 */ /* 0x000fe20008000000 */
[----:B------:R-:W-:-:S08]  /*3c30*/  UMOV UR5, UR39 ;  /* 0x0000002700057c82 */ /* 0x000fd00008000000 */
.L_x_71:
[----:B------:R-:W-:Y:S02]  /*3c40*/  UIADD3 UR38, UPT, UPT, UR38, 0x1, URZ ;  /* 0x0000000126267890 */ /* 0x000fe4000fffe0ff */
[----:B------:R-:W-:Y:S02]  /*3c50*/  ULEA UR7, UR5, UR41, 0x3 ;  /* 0x0000002905077291 */ /* 0x000fe4000f8e18ff */
[----:B------:R-:W-:Y:S01]  /*3c60*/  UISETP.NE.AND UP3, UPT, UR38, URZ, UPT ;  /* 0x000000ff2600728c */ /* 0x000fe2000bf65270 */
[----:B--23--:R-:W-:Y:S10]  /*3c70*/  @P2 BRA `(.L_x_69) ;  /* 0x00000000000c2947 */ /* 0x00cff40003800000 */
[----:B-1----:R-:W-:Y:S04]  /*3c80*/  SHF.L.U32 R2, R8, 0x1f, RZ ;  /* 0x0000001f08027819 */ /* 0x002fe800000006ff */
[----:B------:R-:W1:Y:S02]  /*3c90*/  SYNCS.PHASECHK.TRANS64.TRYWAIT P0, [UR7], R2 ;  /* 0x00000002ff0075a7 */ /* 0x000e640008001107 */
[----:B-1----:R-:W-:Y:S05]  /*3ca0*/  @!P0 BRA `(.L_x_70) ;  /* 0x00000044003c8947 */ /* 0x002fea0003800000 */
.L_x_69:
[----:B------:R-:W-:Y:S01]  /*3cb0*/  UISETP.NE.AND UP0, UPT, UR37, 0x1, UPT ;  /* 0x000000012500788c */ /* 0x000fe2000bf05270 */
[----:B------:R-:W-:Y:S01]  /*3cc0*/  PLOP3.LUT P2, PT, PT, PT, PT, 0x80, 0x8 ;  /* 0x000000000008781c */ /* 0x000fe20003f4f070 */
[----:B------:R-:W-:Y:S02]  /*3cd0*/  UIADD3 UR4, UPT, UPT, UR5, 0x1, URZ ;  /* 0x0000000105047890 */ /* 0x000fe4000fffe0ff */
[----:B------:R-:W-:Y:S02]  /*3ce0*/  UIADD3 UR40, UPT, UPT, UR7, 0x30, URZ ;  /* 0x0000003007287890 */ /* 0x000fe4000fffe0ff */
[----:B------:R-:W-:Y:S01]  /*3cf0*/  UISETP.NE.AND UP1, UPT, UR4, 0x6, UPT ;  /* 0x000000060400788c */ /* 0x000fe2000bf25270 */
[----:B------:R-:W-:Y:S01]  /*3d00*/  PLOP3.LUT P0, PT, PT, PT, UP0, 0x80, 0x8 ;  /* 0x000000000008781c */ /* 0x000fe20003f0f008 */
[----:B------:R-:W-:Y:S02]  /*3d10*/  UIADD3 UR37, UPT, UPT, UR37, -0x1, URZ ;  /* 0xffffffff25257890 */ /* 0x000fe4000fffe0ff */
[----:B------:R-:W-:Y:S02]  /*3d20*/  USEL UR6, URZ, 0x1, UP1 ;  /* 0x00000001ff067887 */ /* 0x000fe40008800000 */
[----:B------:R-:W-:Y:S01]  /*3d30*/  USEL UR39, UR4, URZ, UP1 ;  /* 0x000000ff04277287 */ /* 0x000fe20008800000 */
[----:B------:R-:W-:Y:S01]  /*3d40*/  UMOV UR7, 0x40004040 ;  /* 0x4000404000077882 */ /* 0x000fe20000000000 */
[----:B------:R-:W-:Y:S02]  /*3d50*/  UMOV UR35, 0x40004040 ;  /* 0x4000404000237882 */ /* 0x000fe40000000000 */
[----:B------:R-:W-:Y:S01]  /*3d60*/  @UP0 ULEA UR4, UR39, UR41, 0x3 ;  /* 0x0000002927040291 */ /* 0x000fe2000f8e18ff */
[----:B------:R-:W-:Y:S01]  /*3d70*/  LOP3.LUT R8, R8, UR6, RZ, 0x3c, !PT ;  /* 0x0000000608087c12 */ /* 0x000fe2000f8e3cff */
[----:B------:R-:W-:Y:S01]  /*3d80*/  ULEA UR6, UR5, UR44, 0xa ;  /* 0x0000002c05067291 */ /* 0x000fe2000f8e50ff */
[----:B------:R-:W-:Y:S02]  /*3d90*/  UMOV UR33, 0x40004040 ;  /* 0x4000404000217882 */ /* 0x000fe40000000000 */
[----:B-1----:R-:W-:Y:S01]  /*3da0*/  @P0 SHF.L.U32 R0, R8, 0x1f, RZ ;  /* 0x0000001f08000819 */ /* 0x002fe200000006ff */
[----:B------:R-:W-:Y:S02]  /*3db0*/  UIADD3 UR34, UPT, UPT, UR6, 0x2, URZ ;  /* 0x0000000206227890 */ /* 0x000fe4000fffe0ff */
[----:B------:R-:W-:Y:S01]  /*3dc0*/  UIADD3 UR30, UPT, UPT, UR6, 0x4, URZ ;  /* 0x00000004061e7890 */ /* 0x000fe2000fffe0ff */
[----:B------:R2:W3:Y:S01]  /*3dd0*/  @P0 SYNCS.PHASECHK.TRANS64.TRYWAIT P2, [UR4], R0 ;  /* 0x00000000ff0005a7 */ /* 0x0004e20008041104 */
[----:B------:R-:W-:Y:S02]  /*3de0*/  ULEA UR4, UR5, UR43, 0xa ;  /* 0x0000002b05047291 */ /* 0x000fe4000f8e50ff */
[----:B------:R-:W-:Y:S02]  /*3df0*/  UIADD3 UR26, UPT, UPT, UR6, 0x6, URZ ;  /* 0x00000006061a7890 */ /* 0x000fe4000fffe0ff */
        /* <DEDUP_REMOVED lines=10> */
[----:B------:R-:W-:Y:S01]  /*3ea0*/  UIADD3 UR8, UPT, UPT, UR4, 0x206, URZ ;  /* 0x0000020604087890 */ /* 0x000fe2000fffe0ff */
[----:B------:R-:W-:Y:S01]  /*3eb0*/  UMOV UR5, 0x40004040 ;  /* 0x4000404000057882 */ /* 0x000fe20000000000 */
[----:B------:R-:W-:Y:S01]  /*3ec0*/  UMOV UR31, 0x40004040 ;  /* 0x40004040001f7882 */ /* 0x000fe20000000000 */
[----:B------:R1:W-:Y:S01]  /*3ed0*/  UTCHMMA gdesc[UR4], gdesc[UR6], tmem[UR36], tmem[UR62], idesc[UR63], UP2 ;  /* 0x00ff3e06040075ea */ /* 0x0003e20009000024 */
[----:B------:R-:W-:Y:S01]  /*3ee0*/  UPLOP3.LUT UP2, UPT, UPT, UPT, UPT, 0x80, 0x8 ;  /* 0x000000000008789c */ /* 0x000fe20003f4f070 */
[----:B------:R2:W-:Y:S01]  /*3ef0*/  UTCHMMA gdesc[UR32], gdesc[UR34], tmem[UR36], tmem[UR60], idesc[UR61], UPT ;  /* 0x00ff3c22200075ea */ /* 0x0005e2000b800024 */
[----:B------:R-:W-:Y:S01]  /*3f00*/  UMOV UR29, 0x40004040 ;  /* 0x40004040001d7882 */ /* 0x000fe20000000000 */
[----:B------:R-:W-:Y:S01]  /*3f10*/  UMOV UR27, 0x40004040 ;  /* 0x40004040001b7882 */ /* 0x000fe20000000000 */
        /* <DEDUP_REMOVED lines=12> */
[----:B------:R-:W-:Y:S01]  /*3fe0*/  UMOV UR9, 0x40004040 ;  /* 0x4000404000097882 */ /* 0x000fe20000000000 */
[----:B------:R2:W-:Y:S01]  /*3ff0*/  UTCHMMA gdesc[UR12], gdesc[UR14], tmem[UR36], tmem[UR50], idesc[UR51], UPT ;  /* 0x00ff320e0c0075ea */ /* 0x0005e2000b800024 */
[----:B------:R2:W-:Y:S01]  /*4000*/  UTCHMMA gdesc[UR8], gdesc[UR10], tmem[UR36], tmem[UR48], idesc[UR49], UPT ;  /* 0x00ff300a080075ea */ /* 0x0005e2000b800024 */
[----:B------:R2:W-:Y:S01]  /*4010*/  UTCBAR.MULTICAST [UR40], URZ, UR42 ;  /* 0x000000ff280073e9 */ /* 0x0005e2000800082a */
[----:B-1----:R-:W-:Y:S01]  /*4020*/  UMOV UR5, UR39 ;  /* 0x0000002700057c82 */ /* 0x002fe20008000000 */
[----:B------:R-:W-:Y:S05]  /*4030*/  BRA.U UP3, `(.L_x_71) ;  /* 0xfffffffd03007547 */ /* 0x000fea000b83ffff */
.L_x_68:
[----:B------:R-:W-:Y:S01]  /*4040*/  UIADD3 UR4, UPT, UPT, UR45, 0x1, URZ ;  /* 0x000000012d047890 */ /* 0x000fe2000fffe0ff */
[C---:B------:R-:W-:Y:S01]  /*4050*/  ISETP.NE.AND P0, PT, R10.reuse, 0x2, PT ;  /* 0x000000020a00780c */ /* 0x040fe20003f05270 */
[----:B------:R-:W-:Y:S02]  /*4060*/  UIADD3 UR5, UPT, UPT, UR46, 0xc0, URZ ;  /* 0x000000c02e057890 */ /* 0x000fe4000fffe0ff */
[----:B------:R-:W-:Y:S01]  /*4070*/  UISETP.NE.AND UP0, UPT, UR4, 0x4, UPT ;  /* 0x000000040400788c */ /* 0x000fe2000bf05270 */
[----:B-12---:R-:W-:Y:S02]  /*4080*/  SEL R0, RZ, 0x1, P0 ;  /* 0x00000001ff007807 */ /* 0x006fe40000000000 */
[----:B------:R-:W-:Y:S01]  /*4090*/  SEL R10, R10, RZ, P0 ;  /* 0x000000ff0a0a7207 */ /* 0x000fe20000000000 */
[----:B------:R-:W-:Y:S01]  /*40a0*/  USEL UR6, URZ, 0x1, UP0 ;  /* 0x00000001ff067887 */ /* 0x000fe20008000000 */
[----:B------:R-:W-:Y:S01]  /*40b0*/  LOP3.LUT R9, R9, R0, RZ, 0x3c, !PT ;  /* 0x0000000009097212 */ /* 0x000fe200078e3cff */
[----:B------:R-:W-:Y:S01]  /*40c0*/  USEL UR45, UR4, URZ, UP0 ;  /* 0x000000ff042d7287 */ /* 0x000fe20008000000 */
[----:B------:R1:W-:Y:S03]  /*40d0*/  UTCBAR [UR5], URZ ;  /* 0x000000ff050073e9 */ /* 0x0003e600080000ff */
[----:B------:R-:W-:Y:S01]  /*40e0*/  LOP3.LUT R11, R11, UR6, RZ, 0x3c, !PT ;  /* 0x000000060b0b7c12 */ /* 0x000fe2000f8e3cff */
[----:B------:R-:W-:Y:S07]  /*40f0*/  @P1 BRA `(.L_x_72) ;  /* 0xfffffff800381947 */ /* 0x000fee000383ffff */
[----:B------:R-:W2:Y:S01]  /*4100*/  S2UR UR8, SR_CgaCtaId ;  /* 0x00000000000879c3 */ /* 0x000ea20000008800 */
[----:B------:R-:W-:Y:S01]  /*4110*/  ELECT P0, URZ, PT ;  /* 0x0000000000ff782f */ /* 0x000fe20003800000 */
[----:B------:R-:W-:Y:S01]  /*4120*/  IMAD.MOV.U32 R0, RZ, RZ, 0x1 ;  /* 0x00000001ff007424 */ /* 0x000fe200078e00ff */
[----:B------:R-:W-:Y:S01]  /*4130*/  UIADD3 UR41, UPT, UPT, UR41, 0xe0, URZ ;  /* 0x000000e029297890 */ /* 0x000fe2000fffe0ff */
[----:B------:R-:W-:Y:S01]  /*4140*/  SHF.L.U32 R2, R11, 0x1f, RZ ;  /* 0x0000001f0b027819 */ /* 0x000fe200000006ff */
[----:B------:R-:W-:-:S03]  /*4150*/  UMOV UR4, 0x40 ;  /* 0x0000004000047882 */ /* 0x000fc60000000000 */
[----:B------:R-:W-:Y:S01]  /*4160*/  UVIRTCOUNT.DEALLOC.SMPOOL 0x80 ;  /* 0x000000800000784c */ /* 0x000fe20000000000 */
[----:B--2---:R-:W-:Y:S02]  /*4170*/  ULEA UR8, UR8, UR4, 0x18 ;  /* 0x0000000408087291 */ /* 0x004fe4000f8ec0ff */
[----:B------:R-:W-:-:S07]  /*4180*/  ULEA UR4, UR45, UR41, 0x3 ;  /* 0x000000292d047291 */ /* 0x000fce000f8e18ff */
[----:B------:R2:W-:Y:S02]  /*4190*/  @P0 STS.U8 [UR8+0x1c], R0 ;  /* 0x00001c00ff000988 */ /* 0x0005e40008000008 */
[----:B------:R-:W4:Y:S02]  /*41a0*/  SYNCS.PHASECHK.TRANS64.TRYWAIT P0, [UR4], R2 ;  /* 0x00000002ff0075a7 */ /* 0x000f240008001104 */
[----:B--2-4-:R-:W-:Y:S05]  /*41b0*/  @!P0 BRA `(.L_x_73) ;  /* 0x0000004000108947 */ /* 0x014fea0003800000 */
.L_x_152:
[----:B------:R-:W-:-:S04]  /*41c0*/  UIADD3 UR4, UPT, UPT, UR45, 0x1, URZ ;  /* 0x000000012d047890 */ /* 0x000fc8000fffe0ff */
[----:B------:R-:W-:-:S04]  /*41d0*/  UISETP.NE.AND UP0, UPT, UR4, 0x4, UPT ;  /* 0x000000040400788c */ /* 0x000fc8000bf05270 */
[----:B------:R-:W-:Y:S02]  /*41e0*/  USEL UR6, URZ, 0x1, UP0 ;  /* 0x00000001ff067887 */ /* 0x000fe40008000000 */
[----:B------:R-:W-:-:S04]  /*41f0*/  USEL UR4, UR4, URZ, UP0 ;  /* 0x000000ff04047287 */ /* 0x000fc80008000000 */
[----:B-1----:R-:W-:Y:S01]  /*4200*/  ULEA UR5, UR4, UR41, 0x3 ;  /* 0x0000002904057291 */ /* 0x002fe2000f8e18ff */
[----:B--2---:R-:W-:-:S04]  /*4210*/  LOP3.LUT R2, R11, UR6, RZ, 0x3c, !PT ;  /* 0x000000060b027c12 */ /* 0x004fc8000f8e3cff */
[----:B------:R-:W-:-:S04]  /*4220*/  SHF.L.U32 R3, R2, 0x1f, RZ ;  /* 0x0000001f02037819 */ /* 0x000fc800000006ff */
[----:B------:R-:W1:Y:S02]  /*4230*/  SYNCS.PHASECHK.TRANS64.TRYWAIT P0, [UR5], R3 ;  /* 0x00000003ff0075a7 */ /* 0x000e640008001105 */
[----:B-1----:R-:W-:Y:S05]  /*4240*/  @!P0 BRA `(.L_x_74) ;  /* 0x0000004000048947 */ /* 0x002fea0003800000 */
.L_x_154:
        /* <DEDUP_REMOVED lines=9> */
.L_x_156:
[----:B------:R-:W-:-:S04]  /*42e0*/  UIADD3 UR4, UPT, UPT, UR4, 0x1, URZ ;  /* 0x0000000104047890 */ /* 0x000fc8000fffe0ff */
[----:B------:R-:W-:-:S04]  /*42f0*/  UISETP.NE.AND UP0, UPT, UR4, 0x4, UPT ;  /* 0x000000040400788c */ /* 0x000fc8000bf05270 */
[----:B------:R-:W-:Y:S02]  /*4300*/  USEL UR5, URZ, 0x1, UP0 ;  /* 0x00000001ff057887 */ /* 0x000fe40008000000 */
[----:B------:R-:W-:-:S04]  /*4310*/  USEL UR4, UR4, URZ, UP0 ;  /* 0x000000ff04047287 */ /* 0x000fc80008000000 */
[----:B------:R-:W-:Y:S01]  /*4320*/  ULEA UR4, UR4, UR41, 0x3 ;  /* 0x0000002904047291 */ /* 0x000fe2000f8e18ff */
[----:B------:R-:W-:-:S04]  /*4330*/  LOP3.LUT R2, R2, UR5, RZ, 0x3c, !PT ;  /* 0x0000000502027c12 */ /* 0x000fc8000f8e3cff */
[----:B------:R-:W-:-:S04]  /*4340*/  SHF.L.U32 R2, R2, 0x1f, RZ ;  /* 0x0000001f02027819 */ /* 0x000fc800000006ff */
[----:B------:R-:W2:Y:S02]  /*4350*/  SYNCS.PHASECHK.TRANS64.TRYWAIT P0, [UR4], R2 ;  /* 0x00000002ff0075a7 */ /* 0x000ea40008001104 */
[----:B--2---:R-:W-:Y:S05]  /*4360*/  @!P0 BRA `(.L_x_76) ;  /* 0x0000003c00ec8947 */ /* 0x004fea0003800000 */
.L_x_158:
[----:B------:R-:W-:Y:S01]  /*4370*/  NOP ;  /* 0x0000000000007918 */ /* 0x000fe20000000000 */
[----:B-1----:R-:W1:Y:S01]  /*4380*/  LDS R0, [UR8+0x14] ;  /* 0x00001408ff007984 */ /* 0x002e620008000800 */
[----:B------:R-:W-:Y:S01]  /*4390*/  ULOP3.LUT UR4, UR65, 0xffff, URZ, 0xc0, !UPT ;  /* 0x0000ffff41047892 */ /* 0x000fe2000f8ec0ff */
[----:B------:R-:W-:Y:S01]  /*43a0*/  UMOV UR5, 0xffff ;  /* 0x0000ffff00057882 */ /* 0x000fe20000000000 */
[----:B------:R-:W-:Y:S02]  /*43b0*/  UMOV UR6, 0x1 ;  /* 0x0000000100067882 */ /* 0x000fe40000000000 */
[----:B------:R-:W-:-:S04]  /*43c0*/  USHF.R.U32.HI UR4, URZ, 0x5, UR4 ;  /* 0x00000005ff047899 */ /* 0x000fc80008011604 */
[----:B------:R-:W-:Y:S02]  /*43d0*/  USHF.L.U32 UR5, UR5, UR4, URZ ;  /* 0x0000000405057299 */ /* 0x000fe400080006ff */
[----:B------:R-:W-:-:S04]  /*43e0*/  USHF.L.U32 UR4, UR6, UR4, URZ ;  /* 0x0000000406047299 */ /* 0x000fc800080006ff */
[----:B-1----:R-:W-:-:S04]  /*43f0*/  LOP3.LUT R0, R0, UR5, RZ, 0xc0, !PT ;  /* 0x0000000500007c12 */ /* 0x002fc8000f8ec0ff */
[----:B------:R-:W-:-:S13]  /*4400*/  ISETP.NE.AND P0, PT, R0, UR5, PT ;  /* 0x0000000500007c0c */ /* 0x000fda000bf05270 */
[----:B------:R-:W-:Y:S05]  /*4410*/  @P0 BRA `(.L_x_77) ;  /* 0x0000000000580947 */ /* 0x000fea0003800000 */
[----:B------:R-:W1:Y:S02]  /*4420*/  LDS R0, [UR8+0x18] ;  /* 0x00001808ff007984 */ /* 0x000e640008000800 */
[----:B-1----:R-:W-:-:S04]  /*4430*/  LOP3.LUT R0, R0, UR4, RZ, 0xc0, !PT ;  /* 0x0000000400007c12 */ /* 0x002fc8000f8ec0ff */
[----:B------:R-:W-:-:S13]  /*4440*/  ISETP.NE.AND P0, PT, R0, UR4, PT ;  /* 0x0000000400007c0c */ /* 0x000fda000bf05270 */
[----:B------:R-:W-:Y:S05]  /*4450*/  @P0 BRA `(.L_x_78) ;  /* 0x00000000003c0947 */ /* 0x000fea0003800000 */
[----:B------:R-:W1:Y:S01]  /*4460*/  S2R R2, SR_LANEID ;  /* 0x0000000000027919 */ /* 0x000e620000000000 */
[----:B------:R-:W-:-:S06]  /*4470*/  ULOP3.LUT UR5, URZ, UR5, URZ, 0x33, !UPT ;  /* 0x00000005ff057292 */ /* 0x000fcc000f8e33ff */
[----:B------:R-:W-:-:S04]  /*4480*/  IMAD.U32 R0, RZ, RZ, UR5 ;  /* 0x00000005ff007e24 */ /* 0x000fc8000f8e00ff */
[----:B------:R2:W4:Y:S02]  /*4490*/  REDUX UR7, R0 ;  /* 0x00000000000773c4 */ /* 0x0005240000000000 */
[----:B------:R1:W-:Y:S01]  /*44a0*/  UTCATOMSWS.AND URZ, UR5 ;  /* 0x0000000500ff79e3 */ /* 0x0003e20008000000 */
[----:B--2---:R-:W-:Y:S01]  /*44b0*/  LOP3.LUT R0, RZ, UR4, RZ, 0x33, !PT ;  /* 0x00000004ff007c12 */ /* 0x004fe2000f8e33ff */
[----:B------:R-:W-:Y:S02]  /*44c0*/  VOTEU.ANY UR4, UPT, PT ;  /* 0x0000000000047886 */ /* 0x000fe400038e0100 */
[----:B------:R-:W-:Y:S02]  /*44d0*/  UFLO.U32 UR4, UR4 ;  /* 0x00000004000472bd */ /* 0x000fe400080e0000 */
[----:B------:R-:W2:Y:S04]  /*44e0*/  REDUX UR6, R0 ;  /* 0x00000000000673c4 */ /* 0x000ea80000000000 */
[----:B-1----:R-:W-:-:S02]  /*44f0*/  ISETP.EQ.U32.AND P0, PT, R2, UR4, PT ;  /* 0x0000000402007c0c */ /* 0x002fc4000bf02070 */
[----:B----4-:R-:W-:-:S11]  /*4500*/  MOV R2, UR7 ;  /* 0x0000000700027c02 */ /* 0x010fd60008000f00 */
[----:B------:R1:W-:Y:S01]  /*4510*/  @P0 ATOMS.AND RZ, [UR8+0x14], R2 ;  /* 0x00001402ffff098c */ /* 0x0003e2000a800008 */
[----:B--2---:R-:W-:-:S05]  /*4520*/  IMAD.U32 R0, RZ, RZ, UR6 ;  /* 0x00000006ff007e24 */ /* 0x004fca000f8e00ff */
[----:B------:R1:W-:Y:S01]  /*4530*/  @P0 ATOMS.AND RZ, [UR8+0x18], R0 ;  /* 0x00001800ffff098c */ /* 0x0003e2000a800008 */
[----:B------:R-:W-:Y:S05]  /*4540*/  BRA `(.L_x_79) ;  /* 0x0000000000147947 */ /* 0x000fea0003800000 */
.L_x_78:
[----:B------:R-:W-:Y:S02]  /*4550*/  MOV R2, 0x4570 ;  /* 0x0000457000027802 */ /* 0x000fe40000000f00 */
[----:B---3-5:R-:W-:Y:S05]  /*4560*/  CALL.REL.NOINC `($__internal_0_$__cuda_sm10x_tcgen05_guardrail_trap_col_being_dealloced_not_returned_by_alloc) ;  /* 0x0000004000607944 */ /* 0x028fea0003c00000 */
[----:B------:R-:W-:Y:S05]  /*4570*/  BRA `(.L_x_79) ;  /* 0x0000000000087947 */ /* 0x000fea0003800000 */
.L_x_77:
[----:B------:R-:W-:Y:S02]  /*4580*/  MOV R2, 0x45a0 ;  /* 0x000045a000027802 */ /* 0x000fe40000000f00 */
[----:B---3-5:R-:W-:Y:S05]  /*4590*/  CALL.REL.NOINC `($__internal_2_$__cuda_sm10x_tcgen05_guardrail_trap_unallocated_columns_being_dealloced) ;  /* 0x00000040006c7944 */ /* 0x028fea0003c00000 */
.L_x_79:
[----:B------:R-:W-:Y:S01]  /*45a0*/  NOP ;  /* 0x0000000000007918 */ /* 0x000fe20000000000 */
[----:B------:R-:W-:Y:S05]  /*45b0*/  EXIT ;  /* 0x000000000000794d */ /* 0x000fea0003800000 */
.L_x_61:
[----:B------:R-:W-:-:S09]  /*45c0*/  UISETP.NE.OR UP0, UPT, UR22, 0x3, !UP5 ;  /* 0x000000031600788c */ /* 0x000fd2000ef05670 */
[----:B------:R-:W-:Y:S05]  /*45d0*/  BRA.U UP0, `(.L_x_80) ;  /* 0x0000000d00f07547 */ /* 0x000fea000b800000 */
[----:B------:R-:W2:Y:S01]  /*45e0*/  LDCU UR33, c[0x0][0x370] ;  /* 0x00006e00ff2177ac */ /* 0x000ea20008000800 */
[----:B------:R-:W3:Y:S01]  /*45f0*/  LDC.64 R16, c[0x0][0x348] ;  /* 0x0000d200ff107b82 */ /* 0x000ee20000000a00 */
[----:B------:R-:W-:Y:S02]  /*4600*/  HFMA2 R13, -RZ, RZ, 0, 0 ;  /* 0x00000000ff0d7431 */ /* 0x000fe400000001ff */
[----:B------:R-:W-:Y:S01]  /*4610*/  IMAD.MOV.U32 R15, RZ, RZ, 0x1 ;  /* 0x00000001ff0f7424 */ /* 0x000fe200078e00ff */
[----:B------:R-:W2:Y:S01]  /*4620*/  LDCU.128 UR28, c[0x0][0xb10] ;  /* 0x00016200ff1c77ac */ /* 0x000ea20008000c00 */
[----:B------:R-:W-:Y:S01]  /*4630*/  IMAD.MOV.U32 R14, RZ, RZ, RZ ;  /* 0x000000ffff0e7224 */ /* 0x000fe200078e00ff */
[----:B------:R-:W-:Y:S01]  /*4640*/  MOV R7, 0x1000 ;  /* 0x0000100000077802 */ /* 0x000fe20000000f00 */
[----:B------:R-:W4:Y:S01]  /*4650*/  LDCU UR32, c[0x0][0x374] ;  /* 0x00006e80ff2077ac */ /* 0x000f220008000800 */
[----:B------:R-:W1:Y:S01]  /*4660*/  LDC.64 R2, c[0x0][0x888] ;  /* 0x00022200ff027b82 */ /* 0x000e620000000a00 */
[----:B------:R-:W4:Y:S01]  /*4670*/  LDCU UR15, c[0x0][0xb0c] ;  /* 0x00016180ff0f77ac */ /* 0x000f220008000800 */
[----:B------:R-:W4:Y:S06]  /*4680*/  LDCU UR38, c[0x0][0xb20] ;  /* 0x00016400ff2677ac */ /* 0x000f2c0008000800 */
[----:B------:R-:W1:Y:S01]  /*4690*/  LDC.64 R4, c[0x0][0x890] ;  /* 0x00022400ff047b82 */ /* 0x000e620000000a00 */
[----:B------:R-:W3:Y:S01]  /*46a0*/  LDCU UR4, c[0x0][0xb30] ;  /* 0x00016600ff0477ac */ /* 0x000ee20008000800 */
[----:B--2---:R-:W-:-:S02]  /*46b0*/  UIMAD.WIDE.U32 UR6, UR33, UR28, URZ ;  /* 0x0000001c210672a5 */ /* 0x004fc4000f8e00ff */
[----:B----4-:R-:W-:Y:S01]  /*46c0*/  UIMAD.WIDE.U32 UR8, UR32, UR31, URZ ;  /* 0x0000001f200872a5 */ /* 0x010fe2000f8e00ff */
[----:B------:R-:W-:Y:S01]  /*46d0*/  UMOV UR24, 0x400 ;  /* 0x0000040000187882 */ /* 0x000fe20000000000 */
[----:B------:R-:W-:-:S03]  /*46e0*/  UPLOP3.LUT UP3, UPT, UPT, UPT, UPT, 0x40, 0x4 ;  /* 0x000000000004789c */ /* 0x000fc60003f6e870 */
[----:B------:R-:W-:Y:S01]  /*46f0*/  UMOV UR6, UR7 ;  /* 0x0000000700067c82 */ /* 0x000fe20008000000 */
[----:B------:R-:W-:Y:S01]  /*4700*/  UISETP.GE.AND UP0, UPT, UR42, 0x1, UPT ;  /* 0x000000012a00788c */ /* 0x000fe2000bf06270 */
[----:B------:R-:W-:Y:S01]  /*4710*/  UMOV UR34, UR9 ;  /* 0x0000000900227c82 */ /* 0x000fe20008000000 */
[----:B------:R-:W-:Y:S01]  /*4720*/  UISETP.NE.AND UP4, UPT, UR42, 0x1, UPT ;  /* 0x000000012a00788c */ /* 0x000fe2000bf85270 */
[----:B------:R-:W2:Y:S01]  /*4730*/  LDCU.64 UR16, c[0x0][0xb28] ;  /* 0x00016500ff1077ac */ /* 0x000ea20008000a00 */
[----:B------:R-:W-:Y:S02]  /*4740*/  ULEA UR24, UR54, UR24, 0x18 ;  /* 0x0000001836187291 */ /* 0x000fe4000f8ec0ff */
[----:B------:R-:W-:Y:S02]  /*4750*/  UISETP.NE.AND UP6, UPT, UR15, 0x1, UPT ;  /* 0x000000010f00788c */ /* 0x000fe4000bfc5270 */
[----:B------:R-:W-:Y:S02]  /*4760*/  UISETP.NE.AND UP5, UPT, UR30, 0x1, UPT ;  /* 0x000000011e00788c */ /* 0x000fe4000bfa5270 */
[----:B------:R-:W-:-:S02]  /*4770*/  USHF.R.U32.HI UR35, URZ, UR29, UR6 ;  /* 0x0000001dff237299 */ /* 0x000fc40008011606 */
[----:B------:R-:W-:Y:S02]  /*4780*/  USHF.R.U32.HI UR34, URZ, UR38, UR34 ;  /* 0x00000026ff227299 */ /* 0x000fe40008011622 */
[----:B---3--:R-:W-:Y:S01]  /*4790*/  UISETP.NE.AND UP2, UPT, UR4, 0x1, UPT ;  /* 0x000000010400788c */ /* 0x008fe2000bf45270 */
[----:B------:R-:W-:-:S10]  /*47a0*/  UMOV UR12, URZ ;  /* 0x000000ff000c7c82 */ /* 0x000fd40008000000 */
.L_x_89:
[C---:B------:R-:W-:Y:S02]  /*47b0*/  LEA R12, R14.reuse, UR24, 0x3 ;  /* 0x000000180e0c7c11 */ /* 0x040fe4000f8e18ff */
[----:B------:R-:W-:Y:S02]  /*47c0*/  SHF.L.U32 R0, R13, 0x1f, RZ ;  /* 0x0000001f0d007819 */ /* 0x000fe400000006ff */
[----:B------:R-:W-:Y:S02]  /*47d0*/  LEA R8, R14, UR24, 0x4 ;  /* 0x000000180e087c11 */ /* 0x000fe4000f8e20ff */
[----:B---3--:R-:W3:Y:S02]  /*47e0*/  SYNCS.PHASECHK.TRANS64.TRYWAIT P0, [R12+URZ+0xa0], R0 ;  /* 0x0000a0000c0075a7 */ /* 0x008ee400080011ff */
[----:B---3--:R-:W-:Y:S05]  /*47f0*/  @!P0 BRA `(.L_x_81) ;  /* 0x0000003800e08947 */ /* 0x008fea0003800000 */
.L_x_159:
        /* <DEDUP_REMOVED lines=8> */
[----:B----4-:R-:W-:Y:S11]  /*4880*/  LOP3.LUT P0, RZ, R10, 0x1, RZ, 0xc0, !PT ;  /* 0x000000010aff7812 */ /* 0x010ff6000780c0ff */
[----:B------:R-:W-:Y:S02]  /*4890*/  @!UPT UIADD3 URZ, UPT, UPT, URZ, URZ, URZ ;  /* 0x000000fffffff290 */ /* 0x000fe4000fffe0ff */
[----:B-1----:R-:W-:Y:S01]  /*48a0*/  VOTEU.ANY UP1, P0 ;  /* 0x0000000000ff7886 */ /* 0x002fe20000020100 */
[----:B------:R-:W-:Y:S11]  /*48b0*/  PLOP3.LUT P0, PT, PT, PT, UP1, 0x80, 0x8 ;  /* 0x000000000008781c */ /* 0x000ff60003f0f018 */
[----:B------:R-:W-:Y:S02]  /*48c0*/  @!UPT UIADD3 URZ, UPT, UPT, URZ, URZ, URZ ;  /* 0x000000fffffff290 */ /* 0x000fe4000fffe0ff */
[----:B---3--:R-:W-:Y:S02]  /*48d0*/  @P0 SHF.R.U32.HI R0, RZ, 0x10, R9 ;  /* 0x00000010ff000819 */ /* 0x008fe40000011609 */
[----:B------:R-:W-:Y:S02]  /*48e0*/  @P0 MOV R6, R8 ;  /* 0x0000000800060202 */ /* 0x000fe40000000f00 */
[----:B------:R-:W-:Y:S01]  /*48f0*/  @P0 R2UR UR4, R0 ;  /* 0x00000000000402ca */ /* 0x000fe200000e0000 */
[----:B------:R-:W-:Y:S01]  /*4900*/  VIADD R0, R12, 0xb0 ;  /* 0x000000b00c007836 */ /* 0x000fe20000000000 */
[----:B------:R-:W-:Y:S02]  /*4910*/  @P0 LOP3.LUT R8, R9, 0xffff, RZ, 0xc0, !PT ;  /* 0x0000ffff09080812 */ /* 0x000fe400078ec0ff */
[----:B------:R-:W-:Y:S02]  /*4920*/  @P0 R2UR UR6, R6 ;  /* 0x00000000060602ca */ /* 0x000fe400000e0000 */
[----:B------:R-:W-:Y:S02]  /*4930*/  PRMT R0, RZ, 0x654, R0 ;  /* 0x00000654ff007816 */ /* 0x000fe40000000000 */
[----:B------:R-:W-:Y:S02]  /*4940*/  @P0 R2UR UR5, R8 ;  /* 0x00000000080502ca */ /* 0x000fe400000e0000 */
[----:B------:R1:W-:Y:S03]  /*4950*/  SYNCS.ARRIVE.TRANS64.RED.A1T0 RZ, [R0+URZ], RZ ;  /* 0x000000ff00ff79a7 */ /* 0x0003e600081004ff */
[----:B------:R-:W-:Y:S04]  /*4960*/  @UP1 UMOV UR27, UR4 ;  /* 0x00000004001b1c82 */ /* 0x000fe80008000000 */
[----:B------:R-:W-:Y:S04]  /*4970*/  @UP1 UMOV UR14, UR6 ;  /* 0x00000006000e1c82 */ /* 0x000fe80008000000 */
[----:B------:R-:W-:Y:S01]  /*4980*/  @UP1 UMOV UR13, UR5 ;  /* 0x00000005000d1c82 */ /* 0x000fe20008000000 */
[----:B------:R-:W-:Y:S05]  /*4990*/  BRA.U !UP0, `(.L_x_82) ;  /* 0x0000000108a47547 */ /* 0x000fea000b800000 */
[----:B------:R-:W-:Y:S02]  /*49a0*/  UIMAD.WIDE.U32 UR8, UR13, UR31, URZ ;  /* 0x0000001f0d0872a5 */ /* 0x000fe4000f8e00ff */
[----:B------:R-:W-:Y:S02]  /*49b0*/  UIMAD.WIDE.U32 UR10, UR14, UR28, URZ ;  /* 0x0000001c0e0a72a5 */ /* 0x000fe4000f8e00ff */
[----:B------:R-:W-:Y:S02]  /*49c0*/  USEL UR4, UR32, UR34, !UP5 ;  /* 0x0000002220047287 */ /* 0x000fe4000e800000 */
[----:B------:R-:W-:Y:S02]  /*49d0*/  USEL UR7, UR33, UR35, !UP6 ;  /* 0x0000002321077287 */ /* 0x000fe4000f000000 */
[----:B--2---:R-:W-:Y:S02]  /*49e0*/  UIMAD.WIDE.U32 UR18, UR4, UR16, URZ ;  /* 0x00000010041272a5 */ /* 0x004fe4000f8e00ff */
[----:B------:R-:W-:Y:S01]  /*49f0*/  UIMAD.WIDE.U32 UR20, UR7, UR16, URZ ;  /* 0x00000010071472a5 */ /* 0x000fe2000f8e00ff */
[----:B------:R-:W-:Y:S02]  /*4a00*/  UMOV UR5, UR9 ;  /* 0x0000000900057c82 */ /* 0x000fe40008000000 */
[----:B------:R-:W-:Y:S03]  /*4a10*/  USHF.R.U32.HI UR6, URZ, UR38, UR5 ;  /* 0x00000026ff067299 */ /* 0x000fe60008011605 */
[----:B------:R-:W-:Y:S01]  /*4a20*/  UMOV UR5, UR11 ;  /* 0x0000000b00057c82 */ /* 0x000fe20008000000 */
[----:B------:R-:W-:Y:S02]  /*4a30*/  USEL UR6, UR13, UR6, !UP5 ;  /* 0x000000060d067287 */ /* 0x000fe4000e800000 */
[----:B------:R-:W-:Y:S02]  /*4a40*/  USHF.R.U32.HI UR8, URZ, UR29, UR5 ;  /* 0x0000001dff087299 */ /* 0x000fe40008011605 */
[----:B------:R-:W-:Y:S01]  /*4a50*/  UIMAD.WIDE.U32 UR10, UR6, UR16, URZ ;  /* 0x00000010060a72a5 */ /* 0x000fe2000f8e00ff */
[----:B------:R-:W-:Y:S02]  /*4a60*/  UMOV UR5, UR19 ;  /* 0x0000001300057c82 */ /* 0x000fe40008000000 */
[----:B------:R-:W-:Y:S03]  /*4a70*/  @UP4 USHF.R.U32.HI UR4, URZ, UR17, UR5 ;  /* 0x00000011ff044299 */ /* 0x000fe60008011605 */
[----:B------:R-:W-:Y:S01]  /*4a80*/  UMOV UR5, UR21 ;  /* 0x0000001500057c82 */ /* 0x000fe20008000000 */
[----:B------:R-:W-:Y:S02]  /*4a90*/  UIMAD UR4, UR42, UR4, URZ ;  /* 0x000000042a0472a4 */ /* 0x000fe4000f8e02ff */
[----:B------:R-:W-:Y:S02]  /*4aa0*/  @UP4 USHF.R.U32.HI UR7, URZ, UR17, UR5 ;  /* 0x00000011ff074299 */ /* 0x000fe40008011605 */
[----:B------:R-:W-:Y:S02]  /*4ab0*/  USEL UR5, UR14, UR8, !UP6 ;  /* 0x000000080e057287 */ /* 0x000fe4000f000000 */
[----:B------:R-:W-:Y:S02]  /*4ac0*/  UIMAD UR8, UR42, UR7, URZ ;  /* 0x000000072a0872a4 */ /* 0x000fe4000f8e02ff */
[----:B------:R-:W-:Y:S03]  /*4ad0*/  UISETP.GE.AND UP0, UPT, UR6, UR4, UPT ;  /* 0x000000040600728c */ /* 0x000fe6000bf06270 */
[----:B------:R-:W-:Y:S01]  /*4ae0*/  UMOV UR4, UR11 ;  /* 0x0000000b00047c82 */ /* 0x000fe20008000000 */
[----:B------:R-:W-:Y:S02]  /*4af0*/  UISETP.GE.OR UP0, UPT, UR5, UR8, UP0 ;  /* 0x000000080500728c */ /* 0x000fe40008706670 */
[----:B------:R-:W-:Y:S02]  /*4b00*/  USHF.R.U32.HI UR4, URZ, UR17, UR4 ;  /* 0x00000011ff047299 */ /* 0x000fe40008011604 */
[----:B------:R-:W-:Y:S02]  /*4b10*/  UIMAD.WIDE.U32 UR8, UR5, UR16, URZ ;  /* 0x00000010050872a5 */ /* 0x000fe4000f8e00ff */
[----:B------:R-:W-:Y:S04]  /*4b20*/  USEL UR10, UR6, UR4, !UP4 ;  /* 0x00000004060a7287 */ /* 0x000fe8000e000000 */
[----:B------:R-:W-:Y:S01]  /*4b30*/  UIADD3 UR11, UPT, UPT, -UR10, URZ, URZ ;  /* 0x000000ff0a0b7290 */ /* 0x000fe2000fffe1ff */
[----:B------:R-:W-:Y:S02]  /*4b40*/  @!UP0 UMOV UR4, UR9 ;  /* 0x0000000900048c82 */ /* 0x000fe40008000000 */
[----:B------:R-:W-:Y:S02]  /*4b50*/  @!UP0 USHF.R.U32.HI UR4, URZ, UR17, UR4 ;  /* 0x00000011ff048299 */ /* 0x000fe40008011604 */
[----:B------:R-:W-:Y:S02]  /*4b60*/  UIMAD UR8, UR42, UR11, UR6 ;  /* 0x0000000b2a0872a4 */ /* 0x000fe4000f8e0206 */
[----:B------:R-:W-:Y:S04]  /*4b70*/  @!UP0 USEL UR4, UR5, UR4, !UP4 ;  /* 0x0000000405048287 */ /* 0x000fe8000e000000 */
[----:B------:R-:W-:Y:S02]  /*4b80*/  @!UP0 UIMAD UR8, UR7, UR8, UR4 ;  /* 0x00000008070882a4 */ /* 0x000fe4000f8e0204 */
[----:B------:R-:W-:Y:S02]  /*4b90*/  @!UP0 UIADD3 UR9, UPT, UPT, UR10, -UR4, URZ ;  /* 0x800000040a098290 */ /* 0x000fe4000fffe0ff */
[----:B------:R-:W-:Y:S02]  /*4ba0*/  UIADD3 UR4, UPT, UPT, -UR5, URZ, URZ ;  /* 0x000000ff05047290 */ /* 0x000fe4000fffe1ff */
[----:B------:R-:W-:Y:S02]  /*4bb0*/  UIADD3 UR7, UPT, UPT, -UR6, URZ, URZ ;  /* 0x000000ff06077290 */ /* 0x000fe4000fffe1ff */
[----:B------:R-:W-:Y:S02]  /*4bc0*/  @!UP0 UIMAD UR6, UR9, UR42, UR5 ;  /* 0x0000002a090682a4 */ /* 0x000fe4000f8e0205 */
[----:B------:R-:W-:Y:S02]  /*4bd0*/  UIMAD UR14, UR15, UR4, UR14 ;  /* 0x000000040f0e72a4 */ /* 0x000fe4000f8e020e */
[----:B------:R-:W-:Y:S01]  /*4be0*/  UIMAD UR13, UR30, UR7, UR13 ;  /* 0x000000071e0d72a4 */ /* 0x000fe2000f8e020d */
[----:B------:R-:W-:Y:S02]  /*4bf0*/  @!UP0 UMOV UR5, UR8 ;  /* 0x0000000800058c82 */ /* 0x000fe40008000000 */
[----:B------:R-:W-:Y:S02]  /*4c00*/  UIMAD UR14, UR5, UR15, UR14 ;  /* 0x0000000f050e72a4 */ /* 0x000fe4000f8e020e */
[----:B------:R-:W-:Y:S11]  /*4c10*/  UIMAD UR13, UR6, UR30, UR13 ;  /* 0x0000001e060d72a4 */ /* 0x000ff6000f8e020d */
[----:B------:R-:W-:Y:S01]  /*4c20*/  @!UPT UIADD3 URZ, UPT, UPT, URZ, URZ, URZ ;  /* 0x000000fffffff290 */ /* 0x000fe2000fffe0ff */
.L_x_82:
[----:B------:R-:W3:Y:S01]  /*4c30*/  @!UP2 LDCU.128 UR20, c[0x0][0xb10] ;  /* 0x00016200ff14a7ac */ /* 0x000ee20008000c00 */
[C---:B------:R-:W-:Y:S02]  /*4c40*/  ISETP.NE.U32.AND P1, PT, R4.reuse, RZ, PT ;  /* 0x000000ff0400720c */ /* 0x040fe40003f25070 */
[----:B------:R-:W-:Y:S02]  /*4c50*/  ISETP.NE.U32.AND P0, PT, R4, RZ, PT ;  /* 0x000000ff0400720c */ /* 0x000fe40003f05070 */
[C---:B------:R-:W-:Y:S02]  /*4c60*/  ISETP.NE.AND.EX P1, PT, R5.reuse, RZ, PT, P1 ;  /* 0x000000ff0500720c */ /* 0x040fe40003f25310 */
[----:B------:R-:W-:Y:S01]  /*4c70*/  ISETP.NE.AND.EX P0, PT, R5, RZ, PT, P0 ;  /* 0x000000ff0500720c */ /* 0x000fe20003f05300 */
[----:B------:R-:W4:Y:S01]  /*4c80*/  @!UP2 LDCU UR5, c[0x0][0xb0c] ;  /* 0x00016180ff05a7ac */ /* 0x000f220008000800 */
[----:B------:R-:W-:Y:S02]  /*4c90*/  USHF.L.U32 UR11, UR25, 0x6, URZ ;  /* 0x00000006190b7899 */ /* 0x000fe400080006ff */
[----:B------:R-:W-:Y:S02]  /*4ca0*/  USHF.L.U32 UR10, UR26, 0x6, URZ ;  /* 0x000000061a0a7899 */ /* 0x000fe400080006ff */
[----:B---3--:R-:W-:Y:S07]  /*4cb0*/  UIMAD.WIDE.U32 UR6, UR14, UR20, URZ ;  /* 0x000000140e0672a5 */ /* 0x008fee000f8e00ff */
[----:B------:R-:W-:Y:S01]  /*4cc0*/  @!UP2 UMOV UR4, UR7 ;  /* 0x000000070004ac82 */ /* 0x000fe20008000000 */
[----:B----4-:R-:W-:Y:S02]  /*4cd0*/  @!UP2 UISETP.NE.AND UP0, UPT, UR5, 0x1, UPT ;  /* 0x000000010500a88c */ /* 0x010fe4000bf05270 */
[----:B------:R-:W-:Y:S02]  /*4ce0*/  @!UP2 USHF.R.U32.HI UR4, URZ, UR21, UR4 ;  /* 0x00000015ff04a299 */ /* 0x000fe40008011604 */
[----:B------:R-:W-:Y:S02]  /*4cf0*/  UIMAD.WIDE.U32 UR6, UR13, UR23, URZ ;  /* 0x000000170d0672a5 */ /* 0x000fe4000f8e00ff */
[----:B------:R-:W-:Y:S02]  /*4d00*/  @!UP2 USEL UR8, UR14, UR4, !UP0 ;  /* 0x000000040e08a287 */ /* 0x000fe4000c000000 */
[----:B------:R-:W-:Y:S03]  /*4d10*/  @!UP2 UISETP.NE.AND UP0, UPT, UR22, 0x1, UPT ;  /* 0x000000011600a88c */ /* 0x000fe6000bf05270 */
[----:B------:R-:W-:Y:S02]  /*4d20*/  @!UP2 UMOV UR6, UR7 ;  /* 0x000000070006ac82 */ /* 0x000fe40008000000 */
[----:B------:R-:W3:Y:S02]  /*4d30*/  @!UP2 LDCU UR4, c[0x0][0xb20] ;  /* 0x00016400ff04a7ac */ /* 0x000ee40008000800 */
[----:B---3--:R-:W-:Y:S04]  /*4d40*/  @!UP2 USHF.R.U32.HI UR6, URZ, UR4, UR6 ;  /* 0x00000004ff06a299 */ /* 0x008fe80008011606 */
[----:B------:R-:W-:Y:S04]  /*4d50*/  @!UP2 USEL UR6, UR13, UR6, !UP0 ;  /* 0x000000060d06a287 */ /* 0x000fe8000c000000 */
[----:B------:R-:W-:Y:S02]  /*4d60*/  @!UP2 UIADD3 UR4, UPT, UPT, -UR8, UR6, URZ ;  /* 0x000000060804a290 */ /* 0x000fe4000fffe1ff */
[----:B------:R-:W-:Y:S02]  /*4d70*/  @!UP2 UIADD3 UR6, UPT, UPT, UR8, -UR6, URZ ;  /* 0x800000060806a290 */ /* 0x000fe4000fffe0ff */
[----:B------:R-:W-:Y:S02]  /*4d80*/  @!UP2 UIMAD UR14, UR4, UR5, UR14 ;  /* 0x00000005040ea2a4 */ /* 0x000fe4000f8e020e */
[----:B------:R-:W-:Y:S01]  /*4d90*/  @!UP2 UIMAD UR13, UR6, UR22, UR13 ;  /* 0x00000016060da2a4 */ /* 0x000fe2000f8e020d */
[----:B------:R-:W-:Y:S11]  /*4da0*/  BRA.U UP3, `(.L_x_83) ;  /* 0x0000000103107547 */ /* 0x000ff6000b800000 */
[----:B------:R-:W-:Y:S04]  /*4db0*/  MOV R6, UR37 ;  /* 0x0000002500067c02 */ /* 0x000fe80008000f00 */
[----:B------:R-:W-:Y:S04]  /*4dc0*/  SHF.L.U32 R6, R6, 0x1f, RZ ;  /* 0x0000001f06067819 */ /* 0x000fe800000006ff */
[----:B------:R-:W3:Y:S02]  /*4dd0*/  SYNCS.PHASECHK.TRANS64.TRYWAIT P2, [UR24+0x98], R6 ;  /* 0x00009806ff0075a7 */ /* 0x000ee40008041118 */
[----:B---3--:R-:W-:Y:S05]  /*4de0*/  @!P2 BRA `(.L_x_84) ;  /* 0x000000340078a947 */ /* 0x008fea0003800000 */
.L_x_83:
[----:B------:R-:W-:Y:S05]  /*4df0*/  @!P1 BRA `(.L_x_85) ;  /* 0x0000000000309947 */ /* 0x000fea0003800000 */
[----:B------:R-:W-:Y:S01]  /*4e00*/  ISETP.NE.U32.AND P1, PT, R2, RZ, PT ;  /* 0x000000ff0200720c */ /* 0x000fe20003f25070 */
[----:B------:R-:W3:Y:S01]  /*4e10*/  LDCU.64 UR4, c[0x0][0x358] ;  /* 0x00006b00ff0477ac */ /* 0x000ee20008000a00 */
[----:B------:R-:W-:Y:S02]  /*4e20*/  IMAD.MOV.U32 R49, RZ, RZ, 0x1 ;  /* 0x00000001ff317424 */ /* 0x000fe400078e00ff */
[----:B------:R-:W-:Y:S11]  /*4e30*/  ISETP.NE.AND.EX P1, PT, R3, RZ, PT, P1 ;  /* 0x000000ff0300720c */ /* 0x000ff60003f25310 */
[----:B------:R-:W-:Y:S02]  /*4e40*/  @!UPT UIADD3 URZ, UPT, UPT, URZ, URZ, URZ ;  /* 0x000000fffffff290 */ /* 0x000fe4000fffe0ff */
[----:B------:R-:W4:Y:S01]  /*4e50*/  @P1 LDC.64 R8, c[0x0][0x888] ;  /* 0x00022200ff081b82 */ /* 0x000f220000000a00 */
[----:B-1----:R-:W-:Y:S04]  /*4e60*/  @P1 IMAD R0, R4, UR36, RZ ;  /* 0x0000002404001c24 */ /* 0x002fe8000f8e02ff */
[----:B----4-:R-:W-:Y:S04]  /*4e70*/  @P1 IMAD.WIDE R8, R0, 0x4, R8 ;  /* 0x0000000400081825 */ /* 0x010fe800078e0208 */
[----:B------:R-:W-:Y:S01]  /*4e80*/  HFMA2 R0, -RZ, RZ, 0, 5.9604644775390625e-08 ;  /* 0x00000001ff007431 */ /* 0x000fe200000001ff */
[----:B---3-5:R3:W5:Y:S04]  /*4e90*/  @P1 LDG.E R26, desc[UR4][R8.64] ;  /* 0x00000004081a1981 */ /* 0x028768000c1e1900 */
[----:B------:R-:W-:Y:S01]  /*4ea0*/  @!P1 PRMT R49, R0, 0x7610, R49 ;  /* 0x0000761000319816 */ /* 0x000fe20000000031 */
[----:B---3--:R-:W4:Y:S06]  /*4eb0*/  @!P1 LDC R26, c[0x0][0x880] ;  /* 0x00022000ff1a9b82 */ /* 0x008f2c0000000800 */
.L_x_85:
[----:B----45:R-:W-:Y:S01]  /*4ec0*/  @!P0 FSETP.EQ.AND P1, PT, R26, RZ, PT ;  /* 0x000000ff1a00820b */ /* 0x030fe20003f22000 */
[----:B------:R-:W-:Y:S01]  /*4ed0*/  @!UPT UIADD3 URZ, UPT, UPT, URZ, URZ, URZ ;  /* 0x000000fffffff290 */ /* 0x000fe2000fffe0ff */
[----:B------:R-:W-:Y:S11]  /*4ee0*/  @!P0 BRA `(.L_x_86) ;  /* 0x0000000000188947 */ /* 0x000ff60003800000 */
[----:B------:R-:W-:Y:S02]  /*4ef0*/  LOP3.LUT P0, RZ, R49, 0xff, RZ, 0xc0, !PT ;  /* 0x000000ff31ff7812 */ /* 0x000fe4000780c0ff */
[----:B------:R-:W-:Y:S04]  /*4f00*/  ISETP.NE.U32.AND P1, PT, R2, RZ, PT ;  /* 0x000000ff0200720c */ /* 0x000fe80003f25070 */
[----:B------:R-:W-:Y:S04]  /*4f10*/  ISETP.NE.AND.EX P1, PT, R3, RZ, PT, P1 ;  /* 0x000000ff0300720c */ /* 0x000fe80003f25310 */
[----:B------:R-:W-:Y:S03]  /*4f20*/  PLOP3.LUT P1, PT, P1, PT, PT, 0x8, 0x80 ;  /* 0x000000000080781c */ /* 0x000fe60000f2e170 */
[----:B------:R-:W-:Y:S11]  /*4f30*/  @P0 FSETP.EQ.AND P1, PT, R26, RZ, PT ;  /* 0x000000ff1a00020b */ /* 0x000ff60003f22000 */
[----:B------:R-:W-:Y:S02]  /*4f40*/  @!UPT UIADD3 URZ, UPT, UPT, URZ, URZ, URZ ;  /* 0x000000fffffff290 */ /* 0x000fe4000fffe0ff */
.L_x_86:
[----:B------:R-:W-:Y:S01]  /*4f50*/  ULEA UR4, UR12, UR24, 0x3 ;  /* 0x000000180c047291 */ /* 0x000fe2000f8e18ff */
[----:B------:R-:W-:Y:S02]  /*4f60*/  SHF.L.U32 R9, R15, 0x1f, RZ ;  /* 0x0000001f0f097819 */ /* 0x000fe400000006ff */
[----:B------:R-:W-:Y:S04]  /*4f70*/  ELECT P0, URZ, PT ;  /* 0x0000000000ff782f */ /* 0x000fe80003800000 */
[----:B------:R-:W-:Y:S02]  /*4f80*/  PLOP3.LUT P1, PT, P1, P0, PT, 0xf2, 0x2f ;  /* 0x00000000002f781c */ /* 0x000fe40000f21e72 */
[----:B------:R-:W3:Y:S11]  /*4f90*/  SYNCS.PHASECHK.TRANS64.TRYWAIT P2, [UR4+0x78], R9 ;  /* 0x00007809ff0075a7 */ /* 0x000ef60008041104 */
[----:B------:R-:W-:Y:S05]  /*4fa0*/  @!P1 IADD3 R8, P0, PT, R16, 0x580, RZ ;  /* 0x0000058010089810 */ /* 0x000fea0007f1e0ff */
[----:B-1----:R-:W-:Y:S01]  /*4fb0*/  @!P1 IMAD.X R6, RZ, RZ, R17, P0 ;  /* 0x000000ffff069224 */ /* 0x002fe200000e0611 */
[----:B---3--:R-:W-:Y:S07]  /*4fc0*/  @!P2 BRA `(.L_x_87) ;  /* 0x000000340018a947 */ /* 0x008fee0003800000 */
.L_x_162:
[----:B------:R-:W-:Y:S01]  /*4fd0*/  @!P1 R2UR UR7, R6 ;  /* 0x00000000060792ca */ /* 0x000fe200000e0000 */
[----:B------:R-:W-:Y:S01]  /*4fe0*/  UIADD3 UR5, UPT, UPT, UR12, 0x1, URZ ;  /* 0x000000010c057890 */ /* 0x000fe2000fffe0ff */
[----:B------:R-:W-:Y:S01]  /*4ff0*/  @!P1 R2UR UR6, R8 ;  /* 0x00000000080692ca */ /* 0x000fe200000e0000 */
[----:B------:R-:W-:Y:S01]  /*5000*/  UIADD3 UR9, UPT, UPT, UR4, 0x60, URZ ;  /* 0x0000006004097890 */ /* 0x000fe2000fffe0ff */
[----:B------:R-:W-:Y:S01]  /*5010*/  @!P1 IMAD.MOV.U32 R6, RZ, RZ, 0x1000 ;  /* 0x00001000ff069424 */ /* 0x000fe200078e00ff */
[----:B------:R-:W-:Y:S01]  /*5020*/  UISETP.NE.AND UP0, UPT, UR5, 0x3, UPT ;  /* 0x000000030500788c */ /* 0x000fe2000bf05270 */
[----:B------:R-:W-:Y:S01]  /*5030*/  VIADD R14, R14, 0x1 ;  /* 0x000000010e0e7836 */ /* 0x000fe20000000000 */
[----:B------:R-:W-:Y:S01]  /*5040*/  UMOV UR22, 0x0 ;  /* 0x0000000000167882 */ /* 0x000fe20000000000 */
[----:B------:R-:W-:Y:S01]  /*5050*/  UMOV UR23, 0x10000000 ;  /* 0x1000000000177882 */ /* 0x000fe20000000000 */
[----:B------:R-:W-:Y:S04]  /*5060*/  UPRMT UR20, UR54, 0x654, UR9 ;  /* 0x0000065436147896 */ /* 0x000fe80008000009 */
[----:B-1----:R-:W-:Y:S01]  /*5070*/  IMAD.U32 R9, RZ, RZ, UR7 ;  /* 0x00000007ff097e24 */ /* 0x002fe2000f8e00ff */
[----:B------:R-:W-:Y:S01]  /*5080*/  USEL UR7, URZ, 0x1, UP0 ;  /* 0x00000001ff077887 */ /* 0x000fe20008000000 */
[----:B------:R-:W-:Y:S01]  /*5090*/  IMAD.U32 R8, RZ, RZ, UR6 ;  /* 0x00000006ff087e24 */ /* 0x000fe2000f8e00ff */
[----:B------:R-:W-:Y:S02]  /*50a0*/  USEL UR6, UR5, URZ, UP0 ;  /* 0x000000ff05067287 */ /* 0x000fe40008000000 */
[----:B------:R-:W-:Y:S01]  /*50b0*/  VOTEU.ALL UP0, P1 ;  /* 0x0000000000ff7886 */ /* 0x000fe20000800000 */
[----:B------:R-:W-:Y:S02]  /*50c0*/  @!P1 R2UR UR19, R9 ;  /* 0x00000000091392ca */ /* 0x000fe400000e0000 */
[----:B------:R-:W-:Y:S02]  /*50d0*/  @!P1 R2UR UR18, R8 ;  /* 0x00000000081292ca */ /* 0x000fe400000e0000 */
[----:B------:R-:W-:Y:S01]  /*50e0*/  @!UP0 ULEA UR5, UR12, UR24, 0xc ;  /* 0x000000180c058291 */ /* 0x000fe2000f8e60ff */
[----:B------:R-:W-:Y:S02]  /*50f0*/  LOP3.LUT R15, R15, UR7, RZ, 0x3c, !PT ;  /* 0x000000070f0f7c12 */ /* 0x000fe4000f8e3cff */
[----:B------:R-:W-:Y:S01]  /*5100*/  UMOV UR12, UR36 ;  /* 0x00000024000c7c82 */ /* 0x000fe20008000000 */
[----:B------:R-:W-:Y:S01]  /*5110*/  @!UP0 UIADD3 UR8, UPT, UPT, UR5, 0x200, URZ ;  /* 0x0000020005088890 */ /* 0x000fe2000fffe0ff */
[----:B------:R-:W-:Y:S01]  /*5120*/  SHF.L.U32 R0, R15, 0x1f, RZ ;  /* 0x0000001f0f007819 */ /* 0x000fe200000006ff */
[----:B------:R-:W-:Y:S01]  /*5130*/  VOTEU.ALL UP0, P1 ;  /* 0x0000000000ff7886 */ /* 0x000fe20000800000 */
[----:B------:R-:W-:Y:S06]  /*5140*/  ULEA UR5, UR6, UR24, 0x3 ;  /* 0x0000001806057291 */ /* 0x000fec000f8e18ff */
[----:B------:R1:W-:Y:S01]  /*5150*/  @!UP0 UTMALDG.3D [UR8], [UR18], desc[UR22] ;  /* 0x00001608120085b4 */ /* 0x0003e20008011000 */
[----:B------:R1:W-:Y:S01]  /*5160*/  @!P1 SYNCS.ARRIVE.TRANS64.RED.A0TR RZ, [UR4+0x60], R6 ;  /* 0x00006006ffff99a7 */ /* 0x0003e20008300404 */
[----:B------:R-:W-:Y:S01]  /*5170*/  SYNCS.ARRIVE.TRANS64.RED.A1T0 RZ, [UR20], RZ ;  /* 0x000000ffffff79a7 */ /* 0x000fe20008100414 */
[----:B------:R-:W3:Y:S02]  /*5180*/  SYNCS.PHASECHK.TRANS64.TRYWAIT P0, [UR5+0x78], R0 ;  /* 0x00007800ff0075a7 */ /* 0x000ee40008001105 */
[----:B-1-3--:R-:W-:Y:S05]  /*5190*/  @!P0 BRA `(.L_x_88) ;  /* 0x0000003000bc8947 */ /* 0x00afea0003800000 */
.L_x_164:
[----:B------:R-:W-:Y:S01]  /*51a0*/  UIADD3 UR9, UPT, UPT, UR5, 0x60, URZ ;  /* 0x0000006005097890 */ /* 0x000fe2000fffe0ff */
[----:B-1----:R-:W-:Y:S01]  /*51b0*/  @!P1 IADD3 R6, P0, PT, R16, 0x580, RZ ;  /* 0x0000058010069810 */ /* 0x002fe20007f1e0ff */
[----:B------:R-:W-:Y:S01]  /*51c0*/  UPLOP3.LUT UP3, UPT, UPT, UPT, UPT, 0x80, 0x8 ;  /* 0x000000000008789c */ /* 0x000fe20003f6f070 */
[----:B------:R-:W-:Y:S01]  /*51d0*/  R2UR UR23, R51 ;  /* 0x00000000331772ca */ /* 0x000fe200000e0000 */
[----:B------:R-:W-:Y:S01]  /*51e0*/  UMOV UR20, 0x0 ;  /* 0x0000000000147882 */ /* 0x000fe20000000000 */
[----:B------:R-:W-:Y:S01]  /*51f0*/  @!P1 R2UR UR7, R6 ;  /* 0x00000000060792ca */ /* 0x000fe200000e0000 */
[----:B------:R-:W-:Y:S01]  /*5200*/  @!P1 IMAD.X R0, RZ, RZ, R17, P0 ;  /* 0x000000ffff009224 */ /* 0x000fe200000e0611 */
[----:B------:R-:W-:Y:S01]  /*5210*/  UMOV UR21, 0x10000000 ;  /* 0x1000000000157882 */ /* 0x000fe20000000000 */
[----:B------:R-:W-:Y:S01]  /*5220*/  UMOV UR12, UR36 ;  /* 0x00000024000c7c82 */ /* 0x000fe20008000000 */
[----:B------:R-:W-:Y:S01]  /*5230*/  VOTEU.ALL UP0, P1 ;  /* 0x0000000000ff7886 */ /* 0x000fe20000800000 */
[----:B------:R-:W-:Y:S01]  /*5240*/  R2UR UR22, R52 ;  /* 0x00000000341672ca */ /* 0x000fe200000e0000 */
[----:B------:R-:W-:Y:S01]  /*5250*/  UMOV UR36, UR27 ;  /* 0x0000001b00247c82 */ /* 0x000fe20008000000 */
[----:B------:R-:W-:Y:S02]  /*5260*/  @!P1 R2UR UR4, R0 ;  /* 0x00000000000492ca */ /* 0x000fe400000e0000 */
[----:B------:R-:W-:Y:S01]  /*5270*/  @!UP0 UIADD3 UR10, UPT, UPT, UR10, 0x20, URZ ;  /* 0x000000200a0a8890 */ /* 0x000fe2000fffe0ff */
[C---:B------:R-:W-:Y:S01]  /*5280*/  ISETP.NE.AND P0, PT, R14.reuse, 0x2, PT ;  /* 0x000000020e00780c */ /* 0x040fe20003f05270 */
[----:B------:R-:W-:Y:S02]  /*5290*/  UIADD3 UR26, UPT, UPT, UR13, UR23, URZ ;  /* 0x000000170d1a7290 */ /* 0x000fe4000fffe0ff */
[----:B------:R-:W-:Y:S01]  /*52a0*/  IMAD.U32 R8, RZ, RZ, UR7 ;  /* 0x00000007ff087e24 */ /* 0x000fe2000f8e00ff */
[----:B------:R-:W-:Y:S02]  /*52b0*/  SEL R0, RZ, 0x1, P0 ;  /* 0x00000001ff007807 */ /* 0x000fe40000000000 */
[----:B------:R-:W-:Y:S02]  /*52c0*/  SEL R14, R14, RZ, P0 ;  /* 0x000000ff0e0e7207 */ /* 0x000fe40000000000 */
[----:B------:R-:W-:Y:S01]  /*52d0*/  @!P1 R2UR UR18, R8 ;  /* 0x00000000081292ca */ /* 0x000fe200000e0000 */
[----:B------:R-:W-:Y:S01]  /*52e0*/  UIADD3 UR25, UPT, UPT, UR14, UR22, URZ ;  /* 0x000000160e197290 */ /* 0x000fe2000fffe0ff */
[----:B------:R-:W-:Y:S01]  /*52f0*/  IMAD.U32 R9, RZ, RZ, UR4 ;  /* 0x00000004ff097e24 */ /* 0x000fe2000f8e00ff */
[----:B------:R-:W-:Y:S01]  /*5300*/  @!UP0 ULEA UR4, UR6, UR24, 0xc ;  /* 0x0000001806048291 */ /* 0x000fe2000f8e60ff */
[----:B------:R-:W-:Y:S03]  /*5310*/  LOP3.LUT R13, R13, R0, RZ, 0x3c, !PT ;  /* 0x000000000d0d7212 */ /* 0x000fe600078e3cff */
[----:B------:R-:W-:Y:S01]  /*5320*/  @!P1 R2UR UR19, R9 ;  /* 0x00000000091392ca */ /* 0x000fe200000e0000 */
[----:B------:R-:W-:Y:S01]  /*5330*/  @!UP0 UIADD3 UR8, UPT, UPT, UR4, 0x200, URZ ;  /* 0x0000020004088890 */ /* 0x000fe2000fffe0ff */
[----:B------:R-:W-:Y:S01]  /*5340*/  VOTEU.ALL UP0, P1 ;  /* 0x0000000000ff7886 */ /* 0x000fe20000800000 */
[----:B------:R-:W-:Y:S10]  /*5350*/  UPRMT UR4, UR54, 0x654, UR9 ;  /* 0x0000065436047896 */ /* 0x000ff40008000009 */
[----:B------:R1:W-:Y:S01]  /*5360*/  @!UP0 UTMALDG.3D [UR8], [UR18], desc[UR20] ;  /* 0x00001408120085b4 */ /* 0x0003e20008011000 */
[----:B------:R3:W-:Y:S01]  /*5370*/  @!P1 SYNCS.ARRIVE.TRANS64.RED.A0TR RZ, [UR5+0x60], R7 ;  /* 0x00006007ffff99a7 */ /* 0x0007e20008300405 */
[----:B------:R-:W-:Y:S01]  /*5380*/  SYNCS.ARRIVE.TRANS64.RED.A1T0 RZ, [UR4], RZ ;  /* 0x000000ffffff79a7 */ /* 0x000fe20008100404 */
[----:B------:R-:W-:Y:S04]  /*5390*/  UIADD3 UR4, UPT, UPT, UR6, 0x1, URZ ;  /* 0x0000000106047890 */ /* 0x000fe8000fffe0ff */
[----:B------:R-:W-:Y:S04]  /*53a0*/  UISETP.NE.AND UP0, UPT, UR4, 0x3, UPT ;  /* 0x000000030400788c */ /* 0x000fe8000bf05270 */
[----:B------:R-:W-:Y:S06]  /*53b0*/  USEL UR5, URZ, 0x1, UP0 ;  /* 0x00000001ff057887 */ /* 0x000fec0008000000 */
[----:B------:R-:W-:Y:S01]  /*53c0*/  LOP3.LUT R15, R15, UR5, RZ, 0x3c, !PT ;  /* 0x000000050f0f7c12 */ /* 0x000fe2000f8e3cff */
[----:B-1----:R-:W-:Y:S01]  /*53d0*/  USEL UR12, UR4, URZ, UP0 ;  /* 0x000000ff040c7287 */ /* 0x002fe20008000000 */
[----:B------:R-:W-:Y:S11]  /*53e0*/  BRA.U UP1, `(.L_x_89) ;  /* 0xfffffff101f07547 */ /* 0x000ff6000b83ffff */
[----:B------:R-:W-:Y:S01]  /*53f0*/  UIADD3 UR24, UPT, UPT, UR24, 0x78, URZ ;  /* 0x0000007818187890 */ /* 0x000fe2000fffe0ff */
[----:B------:R-:W-:-:S03]  /*5400*/  SHF.L.U32 R2, R15, 0x1f, RZ ;  /* 0x0000001f0f027819 */ /* 0x000fc600000006ff */
[----:B------:R-:W-:-:S09]  /*5410*/  ULEA UR4, UR12, UR24, 0x3 ;  /* 0x000000180c047291 */ /* 0x000fd2000f8e18ff */
[----:B------:R-:W1:Y:S02]  /*5420*/  SYNCS.PHASECHK.TRANS64.TRYWAIT P0, [UR4], R2 ;  /* 0x00000002ff0075a7 */ /* 0x000e640008001104 */
[----:B-1----:R-:W-:Y:S05]  /*5430*/  @!P0 BRA `(.L_x_90) ;  /* 0x00000030002c8947 */ /* 0x002fea0003800000 */
.L_x_166:
        /* <DEDUP_REMOVED lines=9> */
.L_x_168:
[----:B------:R-:W-:-:S04]  /*54d0*/  UIADD3 UR4, UPT, UPT, UR4, 0x1, URZ ;  /* 0x0000000104047890 */ /* 0x000fc8000fffe0ff */
[----:B------:R-:W-:-:S04]  /*54e0*/  UISETP.NE.AND UP0, UPT, UR4, 0x3, UPT ;  /* 0x000000030400788c */ /* 0x000fc8000bf05270 */
[----:B------:R-:W-:Y:S02]  /*54f0*/  USEL UR5, URZ, 0x1, UP0 ;  /* 0x00000001ff057887 */ /* 0x000fe40008000000 */
[----:B------:R-:W-:-:S04]  /*5500*/  USEL UR4, UR4, URZ, UP0 ;  /* 0x000000ff04047287 */ /* 0x000fc80008000000 */
[----:B------:R-:W-:Y:S01]  /*5510*/  ULEA UR4, UR4, UR24, 0x3 ;  /* 0x0000001804047291 */ /* 0x000fe2000f8e18ff */
[----:B-1----:R-:W-:-:S04]  /*5520*/  LOP3.LUT R2, R15, UR5, RZ, 0x3c, !PT ;  /* 0x000000050f027c12 */ /* 0x002fc8000f8e3cff */
[----:B------:R-:W-:Y:S01]  /*5530*/  SHF.L.U32 R2, R2, 0x1f, RZ ;  /* 0x0000001f02027819 */ /* 0x000fe200000006ff */
[----:B------:R-:W-:-:S07]  /*5540*/  IMAD.U32 R0, RZ, RZ, UR4 ;  /* 0x00000004ff007e24 */ /* 0x000fce000f8e00ff */
.L_x_92:
[----:B-1----:R1:W4:Y:S02]  /*5550*/  SYNCS.PHASECHK.TRANS64.TRYWAIT P0, [R0+URZ], R2 ;  /* 0x00000002000075a7 */ /* 0x00232400080011ff */
[----:B----4-:R-:W-:Y:S05]  /*5560*/  @!P0 NANOSLEEP.SYNCS 0x989680 ;  /* 0x009896800000895d */ /* 0x010fea0003900000 */
[----:B------:R-:W4:Y:S02]  /*5570*/  @!P0 SYNCS.PHASECHK.TRANS64 P0, [R0+URZ], R2 ;  /* 0x00000002000085a7 */ /* 0x000f2400080010ff */
[----:B--2-4-:R-:W-:Y:S05]  /*5580*/  @P0 EXIT ;  /* 0x000000000000094d */ /* 0x014fea0003800000 */
[----:B------:R-:W-:Y:S05]  /*5590*/  BRA `(.L_x_92) ;  /* 0xfffffffc00ec7947 */ /* 0x000fea000383ffff */
.L_x_80:
[----:B------:R-:W-:-:S06]  /*55a0*/  UISETP.GE.AND UP0, UPT, UR22, 0x4, UPT ;  /* 0x000000041600788c */ /* 0x000fcc000bf06270 */
[----:B------:R-:W-:-:S13]  /*55b0*/  PLOP3.LUT P0, PT, PT, PT, UP0, 0x80, 0x8 ;  /* 0x000000000008781c */ /* 0x000fda0003f0f008 */
[----:B-1----:R-:W-:Y:S05]  /*55c0*/  @!P0 EXIT ;  /* 0x000000000000894d */ /* 0x002fea0003800000 */
[----:B------:R-:W-:Y:S01]  /*55d0*/  BAR.SYNC.DEFER_BLOCKING 0x6, 0xa0 ;  /* 0x0182800000007b1d */ /* 0x000fe20000010000 */
[C---:B------:R-:W-:Y:S01]  /*55e0*/  IMAD.SHL.U32 R5, R58.reuse, 0x20, RZ ;  /* 0x000000203a057824 */ /* 0x040fe200078e00ff */
[----:B------:R-:W-:Y:S01]  /*55f0*/  SHF.R.U32.HI R6, RZ, 0x1, R58 ;  /* 0x00000001ff067819 */ /* 0x000fe2000001163a */
[C---:B------:R-:W-:Y:S01]  /*5600*/  IMAD.SHL.U32 R4, R58.reuse, 0x10, RZ ;  /* 0x000000103a047824 */ /* 0x040fe200078e00ff */
[C---:B------:R-:W-:Y:S01]  /*5610*/  LOP3.LUT P0, RZ, R58.reuse, 0x4, RZ, 0xc0, !PT ;  /* 0x000000043aff7812 */ /* 0x040fe2000780c0ff */
[C---:B------:R-:W-:Y:S01]  /*5620*/  IMAD.U32 R23, R58.reuse, 0x10000, RZ ;  /* 0x000100003a177824 */ /* 0x040fe200078e00ff */
[----:B------:R-:W-:Y:S02]  /*5630*/  UMOV UR44, 0x400 ;  /* 0x00000400002c7882 */ /* 0x000fe40000000000 */
[----:B------:R-:W1:Y:S01]  /*5640*/  LDC.64 R44, c[0x0][0x888] ;  /* 0x00022200ff2c7b82 */ /* 0x000e620000000a00 */
[----:B------:R-:W-:Y:S01]  /*5650*/  ULEA UR44, UR54, UR44, 0x18 ;  /* 0x0000002c362c7291 */ /* 0x000fe2000f8ec0ff */
[----:B------:R-:W-:Y:S01]  /*5660*/  LOP3.LUT R7, R5, 0xc0, RZ, 0xc0, !PT ;  /* 0x000000c005077812 */ /* 0x000fe200078ec0ff */
[----:B------:R-:W-:Y:S01]  /*5670*/  IMAD.SHL.U32 R48, R58, 0x4, RZ ;  /* 0x000000043a307824 */ /* 0x000fe200078e00ff */
[----:B------:R-:W-:Y:S01]  /*5680*/  LOP3.LUT R4, R4, 0x600, RZ, 0xc0, !PT ;  /* 0x0000060004047812 */ /* 0x000fe200078ec0ff */
[----:B------:R-:W-:Y:S01]  /*5690*/  UIADD3 UR4, UPT, UPT, UR44, 0x200, URZ ;  /* 0x000002002c047890 */ /* 0x000fe2000fffe0ff */
[----:B------:R-:W-:Y:S01]  /*56a0*/  LOP3.LUT R6, R7, 0x8, R6, 0xf8, !PT ;  /* 0x0000000807067812 */ /* 0x000fe200078ef806 */
[----:B------:R-:W-:Y:S01]  /*56b0*/  IMAD.MOV.U32 R57, RZ, RZ, 0x10 ;  /* 0x00000010ff397424 */ /* 0x000fe200078e00ff */
[----:B------:R-:W2:Y:S01]  /*56c0*/  LDC.64 R46, c[0x0][0x890] ;  /* 0x00022400ff2e7b82 */ /* 0x000ea20000000a00 */
[--C-:B------:R-:W-:Y:S01]  /*56d0*/  LOP3.LUT R4, R4, 0x20, R5.reuse, 0xf8, !PT ;  /* 0x0000002004047812 */ /* 0x100fe200078ef805 */
[----:B------:R-:W-:Y:S01]  /*56e0*/  IMAD.MOV.U32 R22, RZ, RZ, RZ ;  /* 0x000000ffff167224 */ /* 0x000fe200078e00ff */
[----:B------:R-:W-:Y:S01]  /*56f0*/  LOP3.LUT R23, R23, 0x600000, RZ, 0xc0, !PT ;  /* 0x0060000017177812 */ /* 0x000fe200078ec0ff */
[----:B------:R-:W-:Y:S01]  /*5700*/  IMAD.MOV.U32 R56, RZ, RZ, RZ ;  /* 0x000000ffff387224 */ /* 0x000fe200078e00ff */
[----:B------:R-:W-:Y:S01]  /*5710*/  LOP3.LUT R48, R6, 0x18, R48, 0x78, !PT ;  /* 0x0000001806307812 */ /* 0x000fe200078e7830 */
[----:B------:R-:W-:Y:S01]  /*5720*/  IMAD.U32 R60, RZ, RZ, UR4 ;  /* 0x00000004ff3c7e24 */ /* 0x000fe2000f8e00ff */
[----:B------:R-:W-:Y:S01]  /*5730*/  LOP3.LUT R4, R4, 0x100, R5, 0xf8, !PT ;  /* 0x0000010004047812 */ /* 0x000fe200078ef805 */
[----:B------:R-:W3:Y:S01]  /*5740*/  LDC.64 R42, c[0x0][0x8b0] ;  /* 0x00022c00ff2a7b82 */ /* 0x000ee20000000a00 */
[----:B------:R-:W4:Y:S01]  /*5750*/  LDS R0, [UR44+0x150] ;  /* 0x0001502cff007984 */ /* 0x000f220008000800 */
[----:B------:R-:W-:-:S02]  /*5760*/  LOP3.LUT R58, R58, 0x60, RZ, 0xc0, !PT ;  /* 0x000000603a3a7812 */ /* 0x000fc400078ec0ff */
[----:B------:R-:W-:Y:S02]  /*5770*/  CS2R R54, SRZ ;  /* 0x0000000000367805 */ /* 0x000fe4000001ff00 */
[----:B------:R-:W-:Y:S01]  /*5780*/  LOP3.LUT R48, R4, R48, RZ, 0xfc, !PT ;  /* 0x0000003004307212 */ /* 0x000fe200078efcff */
[----:B------:R-:W1:Y:S01]  /*5790*/  LDCU UR63, c[0x0][0x370] ;  /* 0x00006e00ff3f77ac */ /* 0x000e620008000800 */
[----:B------:R-:W-:Y:S01]  /*57a0*/  SEL R57, R57, 0xfffffff0, !P0 ;  /* 0xfffffff039397807 */ /* 0x000fe20004000000 */
[----:B------:R-:W1:Y:S01]  /*57b0*/  LDC.64 R40, c[0x0][0x8a8] ;  /* 0x00022a00ff287b82 */ /* 0x000e620000000a00 */
[----:B------:R-:W1:Y:S01]  /*57c0*/  LDCU UR43, c[0x0][0xb0c] ;  /* 0x00016180ff2b77ac */ /* 0x000e620008000800 */
[----:B------:R-:W1:Y:S01]  /*57d0*/  LDCU UR39, c[0x0][0xb30] ;  /* 0x00016600ff2777ac */ /* 0x000e620008000800 */
[----:B------:R-:W1:Y:S01]  /*57e0*/  LDCU.64 UR60, c[0x0][0x888] ;  /* 0x00011100ff3c77ac */ /* 0x000e620008000a00 */
[----:B------:R-:W1:Y:S01]  /*57f0*/  LDCU.64 UR40, c[0x0][0xb28] ;  /* 0x00016500ff2877ac */ /* 0x000e620008000a00 */
[----:B------:R-:W1:Y:S01]  /*5800*/  LDCU.128 UR56, c[0x0][0xb10] ;  /* 0x00016200ff3877ac */ /* 0x000e620008000c00 */
[----:B------:R-:W1:Y:S01]  /*5810*/  LDCU UR62, c[0x0][0x374] ;  /* 0x00006e80ff3e77ac */ /* 0x000e620008000800 */
[----:B------:R-:W-:Y:S01]  /*5820*/  UMOV UR55, 0x1 ;  /* 0x0000000100377882 */ /* 0x000fe20000000000 */
[----:B------:R-:W-:Y:S01]  /*5830*/  UMOV UR46, URZ ;  /* 0x000000ff002e7c82 */ /* 0x000fe20008000000 */
[----:B------:R-:W-:Y:S01]  /*5840*/  UMOV UR53, URZ ;  /* 0x000000ff00357c82 */ /* 0x000fe20008000000 */
[----:B------:R-:W-:Y:S01]  /*5850*/  UMOV UR52, URZ ;  /* 0x000000ff00347c82 */ /* 0x000fe20008000000 */
[----:B--2-4-:R-:W-:-:S07]  /*5860*/  IMAD.IADD R23, R0, 0x1, R23 ;  /* 0x0000000100177824 */ /* 0x014fce00078e0217 */
.L_x_123:
[C---:B------:R-:W-:Y:S02]  /*5870*/  LEA R0, R54.reuse, UR44, 0x3 ;  /* 0x0000002c36007c11 */ /* 0x040fe4000f8e18ff */
[----:B------:R-:W-:Y:S02]  /*5880*/  SHF.L.U32 R2, R55, 0x1f, RZ ;  /* 0x0000001f37027819 */ /* 0x000fe400000006ff */
[----:B-1----:R-:W-:Y:S02]  /*5890*/  LEA R4, R54, UR44, 0x4 ;  /* 0x0000002c36047c11 */ /* 0x002fe4000f8e20ff */
[----:B------:R-:W2:Y:S02]  /*58a0*/  SYNCS.PHASECHK.TRANS64.TRYWAIT P0, [R0+URZ+0xa0], R2 ;  /* 0x0000a002000075a7 */ /* 0x000ea400080011ff */
[----:B--2---:R-:W-:Y:S05]  /*58b0*/  @!P0 BRA `(.L_x_93) ;  /* 0x0000002c003c8947 */ /* 0x004fea0003800000 */
.L_x_169:
[----:B------:R-:W-:Y:S01]  /*58c0*/  R2UR UR7, R59 ;  /* 0x000000003b0772ca */ /* 0x000fe200000e0000 */
[----:B------:R-:W4:Y:S01]  /*58d0*/  LDS.128 R4, [R4+0x130] ;  /* 0x0001300004047984 */ /* 0x000f220000000c00 */
[----:B--2---:R-:W-:Y:S01]  /*58e0*/  VIADD R0, R0, 0xb0 ;  /* 0x000000b000007836 */ /* 0x004fe20000000000 */
[----:B------:R-:W-:Y:S04]  /*58f0*/  UISETP.GE.AND UP0, UPT, UR42, 0x1, UPT ;  /* 0x000000012a00788c */ /* 0x000fe8000bf06270 */
[----:B------:R-:W-:Y:S01]  /*5900*/  PRMT R0, RZ, 0x654, R0 ;  /* 0x00000654ff007816 */ /* 0x000fe20000000000 */
[----:B------:R-:W-:Y:S01]  /*5910*/  @!PT LDS RZ, [RZ] ;  /* 0x00000000fffff984 */ /* 0x000fe20000000800 */
[----:B------:R-:W-:Y:S01]  /*5920*/  @!PT LDS RZ, [RZ] ;  /* 0x00000000fffff984 */ /* 0x000fe20000000800 */
[----:B------:R-:W-:Y:S01]  /*5930*/  @!PT LDS RZ, [RZ] ;  /* 0x00000000fffff984 */ /* 0x000fe20000000800 */
[----:B------:R-:W-:Y:S01]  /*5940*/  @!PT LDS RZ, [RZ] ;  /* 0x00000000fffff984 */ /* 0x000fe20000000800 */
[----:B------:R2:W-:Y:S06]  /*5950*/  MEMBAR.ALL.CTA ;  /* 0x0000000000007992 */ /* 0x0005ec0000008000 */
[----:B--2---:R-:W2:Y:S02]  /*5960*/  FENCE.VIEW.ASYNC.S ;  /* 0x00000000000073c6 */ /* 0x004ea40000000000 */
[----:B--2---:R2:W-:Y:S01]  /*5970*/  SYNCS.ARRIVE.TRANS64.RED.A1T0 RZ, [R0+URZ], RZ ;  /* 0x000000ff00ff79a7 */ /* 0x0045e200081004ff */
[----:B----4-:R-:W-:Y:S11]  /*5980*/  LOP3.LUT P0, RZ, R6, 0x1, RZ, 0xc0, !PT ;  /* 0x0000000106ff7812 */ /* 0x010ff6000780c0ff */
[----:B------:R-:W-:Y:S02]  /*5990*/  @!UPT UIADD3 URZ, UPT, UPT, URZ, URZ, URZ ;  /* 0x000000fffffff290 */ /* 0x000fe4000fffe0ff */
[----:B------:R-:W-:Y:S01]  /*59a0*/  VOTEU.ANY UP1, P0 ;  /* 0x0000000000ff7886 */ /* 0x000fe20000020100 */
[----:B------:R-:W-:Y:S01]  /*59b0*/  PLOP3.LUT P0, PT, PT, PT, UP1, 0x80, 0x8 ;  /* 0x000000000008781c */ /* 0x000fe20003f0f018 */
[----:B------:R-:W-:Y:S06]  /*59c0*/  UP2UR UR4, UPR, URZ, 0x2 ;  /* 0x00000002ff047883 */ /* 0x000fec0008000000 */
[----:B------:R-:W-:Y:S06]  /*59d0*/  IMAD.U32 R61, RZ, RZ, UR4 ;  /* 0x00000004ff3d7e24 */ /* 0x000fec000f8e00ff */
[----:B------:R-:W-:Y:S02]  /*59e0*/  @P0 SHF.R.U32.HI R2, RZ, 0x10, R5 ;  /* 0x00000010ff020819 */ /* 0x000fe40000011605 */
[----:B------:R-:W-:Y:S02]  /*59f0*/  @P0 MOV R3, R4 ;  /* 0x0000000400030202 */ /* 0x000fe40000000f00 */
[----:B------:R-:W-:Y:S02]  /*5a00*/  @P0 R2UR UR4, R2 ;  /* 0x00000000020402ca */ /* 0x000fe400000e0000 */
[----:B------:R-:W-:Y:S02]  /*5a10*/  @P0 LOP3.LUT R4, R5, 0xffff, RZ, 0xc0, !PT ;  /* 0x0000ffff05040812 */ /* 0x000fe400078ec0ff */
[----:B------:R-:W-:Y:S02]  /*5a20*/  @P0 R2UR UR6, R3 ;  /* 0x00000000030602ca */ /* 0x000fe400000e0000 */
[----:B------:R-:W-:Y:S07]  /*5a30*/  @P0 R2UR UR5, R4 ;  /* 0x00000000040502ca */ /* 0x000fee00000e0000 */
[----:B------:R-:W-:Y:S02]  /*5a40*/  @UP1 UMOV UR7, UR4 ;  /* 0x0000000400071c82 */ /* 0x000fe40008000000 */
[----:B------:R-:W-:Y:S02]  /*5a50*/  IMAD.U32 R59, RZ, RZ, UR7 ;  /* 0x00000007ff3b7e24 */ /* 0x000fe4000f8e00ff */
[----:B------:R-:W-:Y:S02]  /*5a60*/  @UP1 UMOV UR38, UR6 ;  /* 0x0000000600261c82 */ /* 0x000fe40008000000 */
[----:B------:R-:W-:Y:S01]  /*5a70*/  @UP1 UMOV UR37, UR5 ;  /* 0x0000000500251c82 */ /* 0x000fe20008000000 */
[----:B--2---:R-:W-:Y:S05]  /*5a80*/  BRA.U !UP0, `(.L_x_94) ;  /* 0x0000000108cc7547 */ /* 0x004fea000b800000 */
[----:B------:R-:W2:Y:S01]  /*5a90*/  LDCU UR12, c[0x0][0xb20] ;  /* 0x00016400ff0c77ac */ /* 0x000ea20008000800 */
[----:B-1----:R-:W-:Y:S02]  /*5aa0*/  UIMAD.WIDE.U32 UR4, UR62, UR59, URZ ;  /* 0x0000003b3e0472a5 */ /* 0x002fe4000f8e00ff */
[----:B------:R-:W-:Y:S02]  /*5ab0*/  UIMAD.WIDE.U32 UR6, UR63, UR56, URZ ;  /* 0x000000383f0672a5 */ /* 0x000fe4000f8e00ff */
[----:B------:R-:W-:Y:S02]  /*5ac0*/  UISETP.NE.AND UP0, UPT, UR58, 0x1, UPT ;  /* 0x000000013a00788c */ /* 0x000fe4000bf05270 */
[----:B------:R-:W-:Y:S02]  /*5ad0*/  UIMAD.WIDE.U32 UR8, UR37, UR59, URZ ;  /* 0x0000003b250872a5 */ /* 0x000fe4000f8e00ff */
[----:B------:R-:W-:Y:S02]  /*5ae0*/  UIMAD.WIDE.U32 UR10, UR38, UR56, URZ ;  /* 0x00000038260a72a5 */ /* 0x000fe4000f8e00ff */
[----:B------:R-:W-:Y:S02]  /*5af0*/  UISETP.NE.AND UP1, UPT, UR43, 0x1, UPT ;  /* 0x000000012b00788c */ /* 0x000fe4000bf25270 */
[----:B------:R-:W-:Y:S01]  /*5b00*/  UISETP.NE.AND UP2, UPT, UR42, 0x1, UPT ;  /* 0x000000012a00788c */ /* 0x000fe2000bf45270 */
[----:B------:R-:W-:Y:S02]  /*5b10*/  UMOV UR4, UR5 ;  /* 0x0000000500047c82 */ /* 0x000fe40008000000 */
[----:B--2---:R-:W-:Y:S03]  /*5b20*/  USHF.R.U32.HI UR5, URZ, UR12, UR4 ;  /* 0x0000000cff057299 */ /* 0x004fe60008011604 */
[----:B------:R-:W-:Y:S02]  /*5b30*/  UMOV UR4, UR7 ;  /* 0x0000000700047c82 */ /* 0x000fe40008000000 */
[----:B------:R-:W-:Y:S02]  /*5b40*/  USHF.R.U32.HI UR7, URZ, UR57, UR4 ;  /* 0x00000039ff077299 */ /* 0x000fe40008011604 */
[----:B------:R-:W-:Y:S02]  /*5b50*/  USEL UR4, UR62, UR5, !UP0 ;  /* 0x000000053e047287 */ /* 0x000fe4000c000000 */
[----:B------:R-:W-:Y:S01]  /*5b60*/  USEL UR7, UR63, UR7, !UP1 ;  /* 0x000000073f077287 */ /* 0x000fe2000c800000 */
[----:B------:R-:W-:Y:S01]  /*5b70*/  UMOV UR5, UR9 ;  /* 0x0000000900057c82 */ /* 0x000fe20008000000 */
[----:B------:R-:W-:Y:S02]  /*5b80*/  UIMAD.WIDE.U32 UR8, UR4, UR40, URZ ;  /* 0x00000028040872a5 */ /* 0x000fe4000f8e00ff */
[----:B------:R-:W-:Y:S03]  /*5b90*/  USHF.R.U32.HI UR6, URZ, UR12, UR5 ;  /* 0x0000000cff067299 */ /* 0x000fe60008011605 */
[----:B------:R-:W-:Y:S01]  /*5ba0*/  UMOV UR5, UR11 ;  /* 0x0000000b00057c82 */ /* 0x000fe20008000000 */
[----:B------:R-:W-:Y:S02]  /*5bb0*/  UIMAD.WIDE.U32 UR10, UR7, UR40, URZ ;  /* 0x00000028070a72a5 */ /* 0x000fe4000f8e00ff */
[----:B------:R-:W-:Y:S02]  /*5bc0*/  USHF.R.U32.HI UR12, URZ, UR57, UR5 ;  /* 0x00000039ff0c7299 */ /* 0x000fe40008011605 */
[----:B------:R-:W-:Y:S01]  /*5bd0*/  USEL UR6, UR37, UR6, !UP0 ;  /* 0x0000000625067287 */ /* 0x000fe2000c000000 */
[----:B------:R-:W-:Y:S02]  /*5be0*/  UMOV UR5, UR9 ;  /* 0x0000000900057c82 */ /* 0x000fe40008000000 */
[----:B------:R-:W-:Y:S01]  /*5bf0*/  UMOV UR10, UR11 ;  /* 0x0000000b000a7c82 */ /* 0x000fe20008000000 */
[----:B------:R-:W-:Y:S02]  /*5c00*/  @UP2 USHF.R.U32.HI UR4, URZ, UR41, UR5 ;  /* 0x00000029ff042299 */ /* 0x000fe40008011605 */
[----:B------:R-:W-:Y:S02]  /*5c10*/  @UP2 USHF.R.U32.HI UR7, URZ, UR41, UR10 ;  /* 0x00000029ff072299 */ /* 0x000fe4000801160a */
[----:B------:R-:W-:Y:S02]  /*5c20*/  UIMAD UR4, UR42, UR4, URZ ;  /* 0x000000042a0472a4 */ /* 0x000fe4000f8e02ff */
[----:B------:R-:W-:Y:S02]  /*5c30*/  UIMAD.WIDE.U32 UR10, UR6, UR40, URZ ;  /* 0x00000028060a72a5 */ /* 0x000fe4000f8e00ff */
[----:B------:R-:W-:Y:S02]  /*5c40*/  USEL UR5, UR38, UR12, !UP1 ;  /* 0x0000000c26057287 */ /* 0x000fe4000c800000 */
[----:B------:R-:W-:Y:S02]  /*5c50*/  UIMAD UR8, UR42, UR7, URZ ;  /* 0x000000072a0872a4 */ /* 0x000fe4000f8e02ff */
[----:B------:R-:W-:Y:S03]  /*5c60*/  UISETP.GE.AND UP0, UPT, UR6, UR4, UPT ;  /* 0x000000040600728c */ /* 0x000fe6000bf06270 */
[----:B------:R-:W-:Y:S01]  /*5c70*/  UMOV UR4, UR11 ;  /* 0x0000000b00047c82 */ /* 0x000fe20008000000 */
[----:B------:R-:W-:Y:S02]  /*5c80*/  UISETP.GE.OR UP0, UPT, UR5, UR8, UP0 ;  /* 0x000000080500728c */ /* 0x000fe40008706670 */
[----:B------:R-:W-:Y:S02]  /*5c90*/  USHF.R.U32.HI UR4, URZ, UR41, UR4 ;  /* 0x00000029ff047299 */ /* 0x000fe40008011604 */
[----:B------:R-:W-:Y:S02]  /*5ca0*/  UIMAD.WIDE.U32 UR8, UR5, UR40, URZ ;  /* 0x00000028050872a5 */ /* 0x000fe4000f8e00ff */
[----:B------:R-:W-:Y:S02]  /*5cb0*/  USEL UR11, UR6, UR4, !UP2 ;  /* 0x00000004060b7287 */ /* 0x000fe4000d000000 */
[----:B------:R-:W-:Y:S02]  /*5cc0*/  UIADD3 UR8, UPT, UPT, -UR5, URZ, URZ ;  /* 0x000000ff05087290 */ /* 0x000fe4000fffe1ff */
[----:B------:R-:W-:Y:S01]  /*5cd0*/  UIADD3 UR10, UPT, UPT, -UR11, URZ, URZ ;  /* 0x000000ff0b0a7290 */ /* 0x000fe2000fffe1ff */
[----:B------:R-:W-:Y:S01]  /*5ce0*/  @!UP0 UMOV UR4, UR9 ;  /* 0x0000000900048c82 */ /* 0x000fe20008000000 */
[----:B------:R-:W-:Y:S02]  /*5cf0*/  UIADD3 UR9, UPT, UPT, -UR6, URZ, URZ ;  /* 0x000000ff06097290 */ /* 0x000fe4000fffe1ff */
[----:B------:R-:W-:Y:S02]  /*5d00*/  @!UP0 USHF.R.U32.HI UR4, URZ, UR41, UR4 ;  /* 0x00000029ff048299 */ /* 0x000fe40008011604 */
[----:B------:R-:W-:Y:S02]  /*5d10*/  UIMAD UR10, UR42, UR10, UR6 ;  /* 0x0000000a2a0a72a4 */ /* 0x000fe4000f8e0206 */
[----:B------:R-:W-:Y:S04]  /*5d20*/  @!UP0 USEL UR4, UR5, UR4, !UP2 ;  /* 0x0000000405048287 */ /* 0x000fe8000d000000 */
[----:B------:R-:W-:Y:S02]  /*5d30*/  @!UP0 UIMAD UR10, UR7, UR10, UR4 ;  /* 0x0000000a070a82a4 */ /* 0x000fe4000f8e0204 */
[----:B------:R-:W-:Y:S02]  /*5d40*/  @!UP0 UIADD3 UR11, UPT, UPT, UR11, -UR4, URZ ;  /* 0x800000040b0b8290 */ /* 0x000fe4000fffe0ff */
[----:B------:R-:W-:Y:S02]  /*5d50*/  UIMAD UR7, UR43, UR8, UR38 ;  /* 0x000000082b0772a4 */ /* 0x000fe4000f8e0226 */
[----:B------:R-:W-:Y:S02]  /*5d60*/  @!UP0 UIMAD UR6, UR11, UR42, UR5 ;  /* 0x0000002a0b0682a4 */ /* 0x000fe4000f8e0205 */
[----:B------:R-:W-:Y:S01]  /*5d70*/  UIMAD UR4, UR58, UR9, UR37 ;  /* 0x000000093a0472a4 */ /* 0x000fe2000f8e0225 */
[----:B------:R-:W-:Y:S02]  /*5d80*/  @!UP0 UMOV UR5, UR10 ;  /* 0x0000000a00058c82 */ /* 0x000fe40008000000 */
[----:B------:R-:W-:Y:S02]  /*5d90*/  UIMAD UR38, UR5, UR43, UR7 ;  /* 0x0000002b052672a4 */ /* 0x000fe4000f8e0207 */
[----:B------:R-:W-:Y:S11]  /*5da0*/  UIMAD UR37, UR6, UR58, UR4 ;  /* 0x0000003a062572a4 */ /* 0x000ff6000f8e0204 */
[----:B------:R-:W-:Y:S01]  /*5db0*/  @!UPT UIADD3 URZ, UPT, UPT, URZ, URZ, URZ ;  /* 0x000000fffffff290 */ /* 0x000fe2000fffe0ff */
.L_x_94:
[----:B-1----:R-:W-:Y:S01]  /*5dc0*/  UISETP.NE.AND UP0, UPT, UR39, 0x1, UPT ;  /* 0x000000012700788c */ /* 0x002fe2000bf05270 */
[----:B------:R-:W-:Y:S01]  /*5dd0*/  R2UR UR11, R60 ;  /* 0x000000003c0b72ca */ /* 0x000fe200000e0000 */
[----:B------:R-:W-:Y:S01]  /*5de0*/  USHF.L.U32 UR50, UR25, 0x6, URZ ;  /* 0x0000000619327899 */ /* 0x000fe200080006ff */
[----:B------:R-:W-:Y:S01]  /*5df0*/  IADD3 R54, PT, PT, R54, 0x1, RZ ;  /* 0x0000000136367810 */ /* 0x000fe20007ffe0ff */
[----:B------:R-:W-:Y:S07]  /*5e00*/  USHF.L.U32 UR49, UR26, 0x6, URZ ;  /* 0x000000061a317899 */ /* 0x000fee00080006ff */
[----:B------:R-:W1:Y:S01]  /*5e10*/  @!UP0 LDCU.128 UR12, c[0x0][0xb10] ;  /* 0x00016200ff0c87ac */ /* 0x000e620008000c00 */
[----:B------:R-:W2:Y:S01]  /*5e20*/  @!UP0 LDCU UR5, c[0x0][0xb0c] ;  /* 0x00016180ff0587ac */ /* 0x000ea20008000800 */
[----:B------:R-:W4:Y:S01]  /*5e30*/  @!UP0 LDCU UR10, c[0x0][0xb20] ;  /* 0x00016400ff0a87ac */ /* 0x000f220008000800 */
[----:B-1----:R-:W-:Y:S02]  /*5e40*/  UIMAD.WIDE.U32 UR8, UR38, UR12, URZ ;  /* 0x0000000c260872a5 */ /* 0x002fe4000f8e00ff */
[----:B------:R-:W-:Y:S02]  /*5e50*/  UIMAD.WIDE.U32 UR6, UR37, UR15, URZ ;  /* 0x0000000f250672a5 */ /* 0x000fe4000f8e00ff */
[----:B------:R-:W-:Y:S03]  /*5e60*/  @!UP0 UISETP.NE.AND UP1, UPT, UR14, 0x1, UPT ;  /* 0x000000010e00888c */ /* 0x000fe6000bf25270 */
[----:B------:R-:W-:Y:S01]  /*5e70*/  @!UP0 UMOV UR4, UR9 ;  /* 0x0000000900048c82 */ /* 0x000fe20008000000 */
[----:B--2---:R-:W-:Y:S02]  /*5e80*/  @!UP0 UISETP.NE.AND UP2, UPT, UR5, 0x1, UPT ;  /* 0x000000010500888c */ /* 0x004fe4000bf45270 */
[----:B------:R-:W-:Y:S01]  /*5e90*/  @!UP0 USHF.R.U32.HI UR4, URZ, UR13, UR4 ;  /* 0x0000000dff048299 */ /* 0x000fe20008011604 */
[----:B------:R-:W-:Y:S02]  /*5ea0*/  @!UP0 UMOV UR6, UR7 ;  /* 0x0000000700068c82 */ /* 0x000fe40008000000 */
[----:B----4-:R-:W-:Y:S02]  /*5eb0*/  @!UP0 USHF.R.U32.HI UR6, URZ, UR10, UR6 ;  /* 0x0000000aff068299 */ /* 0x010fe40008011606 */
[----:B------:R-:W-:Y:S02]  /*5ec0*/  @!UP0 USEL UR7, UR38, UR4, !UP2 ;  /* 0x0000000426078287 */ /* 0x000fe4000d000000 */
[----:B------:R-:W-:Y:S04]  /*5ed0*/  @!UP0 USEL UR6, UR37, UR6, !UP1 ;  /* 0x0000000625068287 */ /* 0x000fe8000c800000 */
[----:B------:R-:W-:Y:S02]  /*5ee0*/  @!UP0 UIADD3 UR4, UPT, UPT, -UR7, UR6, URZ ;  /* 0x0000000607048290 */ /* 0x000fe4000fffe1ff */
[----:B------:R-:W-:Y:S02]  /*5ef0*/  @!UP0 UIADD3 UR6, UPT, UPT, UR7, -UR6, URZ ;  /* 0x8000000607068290 */ /* 0x000fe4000fffe0ff */
[----:B------:R-:W-:Y:S02]  /*5f00*/  @!UP0 UIMAD UR38, UR4, UR5, UR38 ;  /* 0x00000005042682a4 */ /* 0x000fe4000f8e0226 */
[----:B------:R-:W-:Y:S02]  /*5f10*/  @!UP0 UIMAD UR37, UR6, UR14, UR37 ;  /* 0x0000000e062582a4 */ /* 0x000fe4000f8e0225 */
[----:B------:R-:W-:Y:S09]  /*5f20*/  ULOP3.LUT UP0, URZ, UR11, 0x1b0, URZ, 0xc0, !UPT ;  /* 0x000001b00bff7892 */ /* 0x000ff2000f80c0ff */
[----:B------:R-:W-:Y:S05]  /*5f30*/  BRA.U !UP0, `(.L_x_95) ;  /* 0x00000001087c7547 */ /* 0x000fea000b800000 */
[----:B------:R-:W1:Y:S01]  /*5f40*/  LDCU.64 UR8, c[0x4][0x80] ;  /* 0x01001000ff0877ac */ /* 0x000e620008000a00 */
[----:B------:R-:W-:Y:S01]  /*5f50*/  MOV R2, 0x0 ;  /* 0x0000000000027802 */ /* 0x000fe20000000f00 */
[----:B------:R-:W-:Y:S02]  /*5f60*/  HFMA2 R12, -RZ, RZ, 0, 5.9604644775390625e-08 ;  /* 0x00000001ff0c7431 */ /* 0x000fe400000001ff */
[----:B------:R-:W-:Y:S01]  /*5f70*/  IMAD.MOV.U32 R8, RZ, RZ, 0x70 ;  /* 0x00000070ff087424 */ /* 0x000fe200078e00ff */
[----:B------:R2:W4:Y:S01]  /*5f80*/  LDC.64 R14, c[0x4][R2] ;  /* 0x01000000020e7b82 */ /* 0x0005220000000a00 */
[----:B------:R-:W3:Y:S01]  /*5f90*/  LDCU.64 UR6, c[0x4][0x88] ;  /* 0x01001100ff0677ac */ /* 0x000ee20008000a00 */
[----:B------:R-:W-:Y:S01]  /*5fa0*/  IMAD.MOV.U32 R13, RZ, RZ, RZ ;  /* 0x000000ffff0d7224 */ /* 0x000fe200078e00ff */
[----:B------:R-:W2:Y:S01]  /*5fb0*/  LDCU.64 UR4, c[0x4][0x8] ;  /* 0x01000100ff0477ac */ /* 0x000ea20008000a00 */
[----:B-1----:R-:W-:Y:S01]  /*5fc0*/  MOV R5, UR9 ;  /* 0x0000000900057c02 */ /* 0x002fe20008000f00 */
[----:B------:R-:W-:Y:S01]  /*5fd0*/  IMAD.U32 R4, RZ, RZ, UR8 ;  /* 0x00000008ff047e24 */ /* 0x000fe2000f8e00ff */
[----:B---3--:R-:W-:Y:S01]  /*5fe0*/  MOV R7, UR7 ;  /* 0x0000000700077c02 */ /* 0x008fe20008000f00 */
[----:B------:R-:W-:Y:S01]  /*5ff0*/  IMAD.U32 R6, RZ, RZ, UR6 ;  /* 0x00000006ff067e24 */ /* 0x000fe2000f8e00ff */
[----:B--2---:R-:W-:Y:S01]  /*6000*/  MOV R11, UR5 ;  /* 0x00000005000b7c02 */ /* 0x004fe20008000f00 */
[----:B------:R-:W-:Y:S02]  /*6010*/  IMAD.U32 R10, RZ, RZ, UR4 ;  /* 0x00000004ff0a7e24 */ /* 0x000fe4000f8e00ff */
[----:B------:R-:W-:Y:S07]  /*6020*/  LEPC R20, `(.L_x_96) ;  /* 0x000000001014794e */ /* 0x000fee0000000000 */
[----:B----45:R-:W-:Y:S05]  /*6030*/  CALL.ABS.NOINC R14 ;  /* 0x000000000e007343 */ /* 0x030fea0003c00000 */
.L_x_96:
[----:B------:R-:W1:Y:S01]  /*6040*/  LDCU.64 UR8, c[0x4][0x80] ;  /* 0x01001000ff0877ac */ /* 0x000e620008000a00 */
[----:B------:R-:W2:Y:S01]  /*6050*/  LDC.64 R2, c[0x4][R2] ;  /* 0x0100000002027b82 */ /* 0x000ea20000000a00 */
[----:B------:R-:W-:Y:S02]  /*6060*/  HFMA2 R12, -RZ, RZ, 0, 5.9604644775390625e-08 ;  /* 0x00000001ff0c7431 */ /* 0x000fe400000001ff */
[----:B------:R-:W-:Y:S02]  /*6070*/  IMAD.MOV.U32 R8, RZ, RZ, 0x70 ;  /* 0x00000070ff087424 */ /* 0x000fe400078e00ff */
[----:B------:R-:W-:Y:S01]  /*6080*/  IMAD.MOV.U32 R13, RZ, RZ, RZ ;  /* 0x000000ffff0d7224 */ /* 0x000fe200078e00ff */
[----:B------:R-:W3:Y:S01]  /*6090*/  LDCU.64 UR6, c[0x4][0x88] ;  /* 0x01001100ff0677ac */ /* 0x000ee20008000a00 */
[----:B------:R-:W4:Y:S01]  /*60a0*/  LDCU.64 UR4, c[0x4][0x8] ;  /* 0x01000100ff0477ac */ /* 0x000f220008000a00 */
[----:B-1----:R-:W-:Y:S02]  /*60b0*/  MOV R4, UR8 ;  /* 0x0000000800047c02 */ /* 0x002fe40008000f00 */
[----:B------:R-:W-:Y:S02]  /*60c0*/  MOV R5, UR9 ;  /* 0x0000000900057c02 */ /* 0x000fe40008000f00 */
[----:B---3--:R-:W-:Y:S01]  /*60d0*/  MOV R7, UR7 ;  /* 0x0000000700077c02 */ /* 0x008fe20008000f00 */
[----:B------:R-:W-:Y:S01]  /*60e0*/  IMAD.U32 R6, RZ, RZ, UR6 ;  /* 0x00000006ff067e24 */ /* 0x000fe2000f8e00ff */
[----:B----4-:R-:W-:Y:S01]  /*60f0*/  MOV R11, UR5 ;  /* 0x00000005000b7c02 */ /* 0x010fe20008000f00 */
[----:B------:R-:W-:Y:S02]  /*6100*/  IMAD.U32 R10, RZ, RZ, UR4 ;  /* 0x00000004ff0a7e24 */ /* 0x000fe4000f8e00ff */
[----:B------:R-:W-:Y:S07]  /*6110*/  LEPC R20, `(.L_x_95) ;  /* 0x000000001014794e */ /* 0x000fee0000000000 */
[----:B--2---:R-:W-:Y:S05]  /*6120*/  CALL.ABS.NOINC R2 ;  /* 0x0000000002007343 */ /* 0x004fea0003c00000 */
.L_x_95:
[----:B------:R-:W-:Y:S02]  /*6130*/  ISETP.NE.U32.AND P0, PT, RZ, UR60, PT ;  /* 0x0000003cff007c0c */ /* 0x000fe4000bf05070 */
[C---:B------:R-:W-:Y:S02]  /*6140*/  ISETP.NE.U32.AND P1, PT, R46.reuse, RZ, PT ;  /* 0x000000ff2e00720c */ /* 0x040fe40003f25070 */
[----:B------:R-:W-:Y:S02]  /*6150*/  ISETP.NE.U32.AND P4, PT, R46, RZ, PT ;  /* 0x000000ff2e00720c */ /* 0x000fe40003f85070 */
[----:B------:R-:W-:Y:S02]  /*6160*/  ISETP.NE.AND.EX P0, PT, RZ, UR61, PT, P0 ;  /* 0x0000003dff007c0c */ /* 0x000fe4000bf05300 */
[C---:B------:R-:W-:Y:S02]  /*6170*/  ISETP.NE.AND.EX P1, PT, R47.reuse, RZ, PT, P1 ;  /* 0x000000ff2f00720c */ /* 0x040fe40003f25310 */
[----:B------:R-:W-:Y:S02]  /*6180*/  ISETP.NE.AND.EX P4, PT, R47, RZ, P0, P4 ;  /* 0x000000ff2f00720c */ /* 0x000fe40000785340 */
[----:B---3--:R-:W-:Y:S02]  /*6190*/  ISETP.NE.U32.AND P5, PT, R42, RZ, PT ;  /* 0x000000ff2a00720c */ /* 0x008fe40003fa5070 */
[----:B------:R-:W-:Y:S02]  /*61a0*/  ISETP.NE.U32.AND P3, PT, RZ, UR60, PT ;  /* 0x0000003cff007c0c */ /* 0x000fe4000bf65070 */
[----:B------:R-:W-:Y:S02]  /*61b0*/  PLOP3.LUT P2, PT, PT, PT, PT, 0x8, 0x80 ;  /* 0x000000000080781c */ /* 0x000fe40003f4e170 */
[----:B------:R-:W-:Y:S02]  /*61c0*/  ISETP.NE.AND.EX P5, PT, R43, RZ, PT, P5 ;  /* 0x000000ff2b00720c */ /* 0x000fe40003fa5350 */
[----:B------:R-:W-:Y:S03]  /*61d0*/  ISETP.NE.AND.EX P3, PT, RZ, UR61, PT, P3 ;  /* 0x0000003dff007c0c */ /* 0x000fe6000bf65330 */
[----:B------:R-:W-:Y:S01]  /*61e0*/  @!P4 PLOP3.LUT P2, PT, P1, PT, PT, 0x80, 0x8 ;  /* 0x000000000008c81c */ /* 0x000fe20000f4f070 */
[----:B------:R-:W-:Y:S01]  /*61f0*/  @!UPT UIADD3 URZ, UPT, UPT, URZ, URZ, URZ ;  /* 0x000000fffffff290 */ /* 0x000fe2000fffe0ff */
[----:B------:R-:W-:Y:S11]  /*6200*/  @!P1 BRA `(.L_x_97) ;  /* 0x0000000000309947 */ /* 0x000ff60003800000 */
[----:B------:R-:W-:Y:S01]  /*6210*/  ISETP.NE.U32.AND P0, PT, R44, RZ, PT ;  /* 0x000000ff2c00720c */ /* 0x000fe20003f05070 */
[----:B------:R-:W1:Y:S01]  /*6220*/  LDCU.64 UR4, c[0x0][0x358] ;  /* 0x00006b00ff0477ac */ /* 0x000e620008000a00 */
[----:B------:R-:W-:Y:S02]  /*6230*/  IMAD.MOV.U32 R49, RZ, RZ, 0x1 ;  /* 0x00000001ff317424 */ /* 0x000fe400078e00ff */
[----:B------:R-:W-:Y:S11]  /*6240*/  ISETP.NE.AND.EX P0, PT, R45, RZ, PT, P0 ;  /* 0x000000ff2d00720c */ /* 0x000ff60003f05300 */
[----:B------:R-:W-:Y:S02]  /*6250*/  @!UPT UIADD3 URZ, UPT, UPT, URZ, URZ, URZ ;  /* 0x000000fffffff290 */ /* 0x000fe4000fffe0ff */
[----:B------:R-:W2:Y:S01]  /*6260*/  @P0 LDC.64 R2, c[0x0][0x888] ;  /* 0x00022200ff020b82 */ /* 0x000ea20000000a00 */
[----:B------:R-:W-:Y:S04]  /*6270*/  @P0 IMAD R0, R46, UR36, RZ ;  /* 0x000000242e000c24 */ /* 0x000fe8000f8e02ff */
[----:B--2---:R-:W-:Y:S04]  /*6280*/  @P0 IMAD.WIDE R2, R0, 0x4, R2 ;  /* 0x0000000400020825 */ /* 0x004fe800078e0202 */
[----:B------:R-:W-:Y:S01]  /*6290*/  HFMA2 R0, -RZ, RZ, 0, 5.9604644775390625e-08 ;  /* 0x00000001ff007431 */ /* 0x000fe200000001ff */
[----:B-1---5:R1:W5:Y:S04]  /*62a0*/  @P0 LDG.E R26, desc[UR4][R2.64] ;  /* 0x00000004021a0981 */ /* 0x022368000c1e1900 */
[----:B------:R-:W-:Y:S01]  /*62b0*/  @!P0 PRMT R49, R0, 0x7610, R49 ;  /* 0x0000761000318816 */ /* 0x000fe20000000031 */
[----:B-1----:R-:W2:Y:S06]  /*62c0*/  @!P0 LDC R26, c[0x0][0x880] ;  /* 0x00022000ff1a8b82 */ /* 0x002eac0000000800 */
.L_x_97:
[----:B------:R-:W-:Y:S05]  /*62d0*/  @!P5 BRA `(.L_x_98) ;  /* 0x000000000024d947 */ /* 0x000fea0003800000 */
[----:B------:R-:W-:Y:S01]  /*62e0*/  ISETP.NE.U32.AND P0, PT, R40, RZ, PT ;  /* 0x000000ff2800720c */ /* 0x000fe20003f05070 */
[----:B------:R-:W1:Y:S03]  /*62f0*/  LDCU.64 UR4, c[0x0][0x358] ;  /* 0x00006b00ff0477ac */ /* 0x000e660008000a00 */
[----:B------:R-:W-:Y:S11]  /*6300*/  ISETP.NE.AND.EX P0, PT, R41, RZ, PT, P0 ;  /* 0x000000ff2900720c */ /* 0x000ff60003f05300 */
[----:B------:R-:W-:Y:S02]  /*6310*/  @!UPT UIADD3 URZ, UPT, UPT, URZ, URZ, URZ ;  /* 0x000000fffffff290 */ /* 0x000fe4000fffe0ff */
[----:B------:R-:W3:Y:S01]  /*6320*/  @P0 LDC.64 R2, c[0x0][0x8a8] ;  /* 0x00022a00ff020b82 */ /* 0x000ee20000000a00 */
[----:B------:R-:W-:Y:S04]  /*6330*/  @P0 IMAD R0, R42, UR36, RZ ;  /* 0x000000242a000c24 */ /* 0x000fe8000f8e02ff */
[----:B---3--:R-:W-:Y:S05]  /*6340*/  @P0 IMAD.WIDE R2, R0, 0x4, R2 ;  /* 0x0000000400020825 */ /* 0x008fea00078e0202 */
[----:B-1---5:R1:W5:Y:S02]  /*6350*/  @P0 LDG.E R24, desc[UR4][R2.64] ;  /* 0x0000000402180981 */ /* 0x022364000c1e1900 */
[----:B-1----:R-:W3:Y:S02]  /*6360*/  @!P0 LDC R24, c[0x0][0x8a0] ;  /* 0x00022800ff188b82 */ /* 0x002ee40000000800 */
.L_x_98:
[----:B--2--5:R-:W-:Y:S01]  /*6370*/  FSETP.NEU.AND P0, PT, R26, RZ, PT ;  /* 0x000000ff1a00720b */ /* 0x024fe20003f0d000 */
[----:B------:R-:W-:Y:S01]  /*6380*/  IMAD.U32 R2, RZ, RZ, UR46 ;  /* 0x0000002eff027e24 */ /* 0x000fe2000f8e00ff */
[----:B------:R-:W-:Y:S01]  /*6390*/  SEL R5, RZ, 0xffffffff, P3 ;  /* 0xffffffffff057807 */ /* 0x000fe20001800000 */
[----:B------:R-:W-:Y:S01]  /*63a0*/  ULOP3.LUT UR4, UR55, 0x1, URZ, 0x3c, !UPT ;  /* 0x0000000137047892 */ /* 0x000fe2000f8e3cff */
[----:B------:R-:W-:Y:S01]  /*63b0*/  @!P4 LOP3.LUT P3, RZ, R49, 0xff, RZ, 0xc0, !PT ;  /* 0x000000ff31ffc812 */ /* 0x000fe2000786c0ff */
[----:B------:R-:W-:Y:S01]  /*63c0*/  BSSY B1, `(.L_x_99) ;  /* 0x000003c000017945 */ /* 0x000fe20003800000 */
[----:B------:R-:W-:Y:S01]  /*63d0*/  @!P4 SEL R0, RZ, 0xffffffff, P0 ;  /* 0xffffffffff00c807 */ /* 0x000fe20000000000 */
[----:B------:R-:W-:Y:S01]  /*63e0*/  IMAD.MOV.U32 R66, RZ, RZ, 0x1 ;  /* 0x00000001ff427424 */ /* 0x000fe200078e00ff */
[----:B------:R-:W-:Y:S01]  /*63f0*/  LEA R2, R2, UR44, 0x3 ;  /* 0x0000002c02027c11 */ /* 0x000fe2000f8e18ff */
[----:B------:R-:W-:Y:S01]  /*6400*/  IMAD.U32 R64, RZ, RZ, UR4 ;  /* 0x00000004ff407e24 */ /* 0x000fe2000f8e00ff */
[----:B------:R-:W-:Y:S01]  /*6410*/  @P2 SEL R0, R5, R0, !P3 ;  /* 0x0000000005002207 */ /* 0x000fe20005800000 */
[----:B------:R-:W-:Y:S01]  /*6420*/  IMAD.U32 R65, RZ, RZ, UR46 ;  /* 0x0000002eff417e24 */ /* 0x000fe2000f8e00ff */
[----:B------:R-:W-:Y:S02]  /*6430*/  LEA R27, R22, UR44, 0x3 ;  /* 0x0000002c161b7c11 */ /* 0x000fe4000f8e18ff */
[----:B------:R-:W-:Y:S02]  /*6440*/  CS2R R38, SRZ ;  /* 0x0000000000267805 */ /* 0x000fe4000001ff00 */
[----:B------:R-:W-:Y:S02]  /*6450*/  @!P4 LOP3.LUT R0, R0, 0x1, RZ, 0xc0, !PT ;  /* 0x000000010000c812 */ /* 0x000fe400078ec0ff */
[----:B------:R-:W-:Y:S02]  /*6460*/  CS2R R36, SRZ ;  /* 0x0000000000247805 */ /* 0x000fe4000001ff00 */
[----:B------:R-:W-:Y:S02]  /*6470*/  SHF.L.U32 R3, R56, 0x1f, RZ ;  /* 0x0000001f38037819 */ /* 0x000fe400000006ff */
[----:B------:R-:W-:Y:S02]  /*6480*/  CS2R R30, SRZ ;  /* 0x00000000001e7805 */ /* 0x000fe4000001ff00 */
[----:B------:R-:W-:Y:S02]  /*6490*/  ISETP.NE.U32.OR P5, PT, R0, 0x1, P4 ;  /* 0x000000010000780c */ /* 0x000fe400027a5470 */
[----:B------:R-:W-:Y:S02]  /*64a0*/  CS2R R28, SRZ ;  /* 0x00000000001c7805 */ /* 0x000fe4000001ff00 */
[----:B------:R-:W-:Y:S02]  /*64b0*/  LEA.HI R25, R22, R22, RZ, 0x1 ;  /* 0x0000001616197211 */ /* 0x000fe400078f08ff */
[----:B------:R-:W-:Y:S02]  /*64c0*/  LOP3.LUT P4, R53, R49, 0xff, RZ, 0xc0, !PT ;  /* 0x000000ff31357812 */ /* 0x000fe4000788c0ff */
[----:B------:R-:W-:Y:S02]  /*64d0*/  SEL R4, RZ, 0xffffffff, P0 ;  /* 0xffffffffff047807 */ /* 0x000fe40000000000 */
[----:B------:R-:W-:Y:S02]  /*64e0*/  P2R R62, PR, RZ, 0x20 ;  /* 0x00000020ff3e7803 */ /* 0x000fe40000000000 */
[----:B------:R-:W-:Y:S02]  /*64f0*/  @P1 SEL R4, R5, R4, !P4 ;  /* 0x0000000405041207 */ /* 0x000fe40006000000 */
[----:B------:R-:W-:Y:S02]  /*6500*/  @P5 SHF.L.U32 R0, R64, 0x1f, RZ ;  /* 0x0000001f40005819 */ /* 0x000fe400000006ff */
[----:B------:R-:W-:Y:S02]  /*6510*/  LOP3.LUT R4, R4, 0x1, RZ, 0xc0, !PT ;  /* 0x0000000104047812 */ /* 0x000fe400078ec0ff */
[----:B------:R1:W2:Y:S02]  /*6520*/  @P5 SYNCS.PHASECHK.TRANS64.TRYWAIT P3, [R2+URZ+0x60], R0 ;  /* 0x00006000020055a7 */ /* 0x0002a400080611ff */
[----:B------:R-:W-:Y:S04]  /*6530*/  ISETP.NE.U32.AND P0, PT, R4, 0x1, PT ;  /* 0x000000010400780c */ /* 0x000fe80003f05070 */
[----:B------:R-:W-:Y:S01]  /*6540*/  P2R R67, PR, RZ, 0x1 ;  /* 0x00000001ff437803 */ /* 0x000fe20000000000 */
[----:B------:R4:W3:Y:S01]  /*6550*/  SYNCS.PHASECHK.TRANS64.TRYWAIT P2, [R27+URZ+0xc0], R3 ;  /* 0x0000c0031b0075a7 */ /* 0x0008e200080411ff */
[C---:B-1----:R-:W-:Y:S01]  /*6560*/  IMAD.SHL.U32 R0, R25.reuse, 0x20, RZ ;  /* 0x0000002019007824 */ /* 0x042fe200078e00ff */
[----:B------:R-:W-:Y:S04]  /*6570*/  LOP3.LUT R25, R25, 0xffe, RZ, 0xc0, !PT ;  /* 0x00000ffe19197812 */ /* 0x000fe800078ec0ff */
[----:B------:R-:W-:Y:S01]  /*6580*/  LOP3.LUT R0, R0, 0xffffffc0, RZ, 0xc0, !PT ;  /* 0xffffffc000007812 */ /* 0x000fe200078ec0ff */
[----:B------:R-:W-:Y:S04]  /*6590*/  IMAD.IADD R25, R22, 0x1, -R25 ;  /* 0x0000000116197824 */ /* 0x000fe800078e0a19 */
[----:B------:R-:W-:Y:S04]  /*65a0*/  IMAD.IADD R0, R23, 0x1, R0 ;  /* 0x0000000117007824 */ /* 0x000fe800078e0200 */
[----:B------:R-:W-:Y:S01]  /*65b0*/  IMAD R25, R25, 0x100000, R0 ;  /* 0x0010000019197824 */ /* 0x000fe200078e0200 */
[----:B--2---:R-:W-:Y:S01]  /*65c0*/  @P5 SEL R66, RZ, 0x1, !P3 ;  /* 0x00000001ff425807 */ /* 0x004fe20005800000 */
[----:B----4-:R-:W-:Y:S06]  /*65d0*/  @!P5 BRA `(.L_x_100) ;  /* 0x000000000068d947 */ /* 0x010fec0003800000 */
[----:B------:R-:W-:Y:S01]  /*65e0*/  HFMA2 R31, -RZ, RZ, 0, 0 ;  /* 0x00000000ff1f7431 */ /* 0x000fe200000001ff */
[----:B------:R-:W-:Y:S01]  /*65f0*/  ISETP.NE.AND P0, PT, R66, RZ, PT ;  /* 0x000000ff4200720c */ /* 0x000fe20003f05270 */
[----:B------:R-:W-:Y:S01]  /*6600*/  IMAD.U32 R0, RZ, RZ, UR46 ;  /* 0x0000002eff007e24 */ /* 0x000fe2000f8e00ff */
[----:B------:R-:W-:Y:S11]  /*6610*/  BSSY B0, `(.L_x_101) ;  /* 0x0000005000007945 */ /* 0x000ff60003800000 */
[----:B------:R-:W-:Y:S05]  /*6620*/  @P0 BRA `(.L_x_102) ;  /* 0x00000000000c0947 */ /* 0x000fea0003800000 */
[----:B------:R-:W-:Y:S04]  /*6630*/  SHF.L.U32 R4, R64, 0x1f, RZ ;  /* 0x0000001f40047819 */ /* 0x000fe800000006ff */
[----:B------:R-:W1:Y:S02]  /*6640*/  SYNCS.PHASECHK.TRANS64.TRYWAIT P0, [R2+URZ+0x60], R4 ;  /* 0x00006004020075a7 */ /* 0x000e6400080011ff */
[----:B-1----:R-:W-:Y:S05]  /*6650*/  @!P0 BRA `(.L_x_103) ;  /* 0x0000001c00e88947 */ /* 0x002fea0003800000 */
.L_x_102:
[----:B------:R-:W-:Y:S05]  /*6660*/  BSYNC B0 ;  /* 0x0000000000007941 */ /* 0x000fea0003800000 */
.L_x_101:
[----:B------:R-:W-:Y:S01]  /*6670*/  ISETP.NE.AND P0, PT, R67, RZ, PT ;  /* 0x000000ff4300720c */ /* 0x000fe20003f05270 */
[----:B------:R-:W-:Y:S01]  /*6680*/  IMAD.MOV.U32 R30, RZ, RZ, RZ ;  /* 0x000000ffff1e7224 */ /* 0x000fe200078e00ff */
[----:B------:R-:W-:Y:S02]  /*6690*/  CS2R R28, SRZ ;  /* 0x00000000001c7805 */ /* 0x000fe4000001ff00 */
[----:B------:R-:W-:Y:S02]  /*66a0*/  CS2R R38, SRZ ;  /* 0x0000000000267805 */ /* 0x000fe4000001ff00 */
[----:B------:R-:W-:Y:S07]  /*66b0*/  CS2R R36, SRZ ;  /* 0x0000000000247805 */ /* 0x000fee000001ff00 */
[----:B-1----:R-:W-:Y:S01]  /*66c0*/  @P0 IMAD R2, R0, 0x800, R48 ;  /* 0x0000080000020824 */ /* 0x002fe200078e0230 */
[----:B------:R-:W-:Y:S05]  /*66d0*/  @P0 WARPSYNC.ALL ;  /* 0x0000000000000948 */ /* 0x000fea0003800000 */
[----:B------:R-:W-:Y:S01]  /*66e0*/  @P0 LEA R2, R2, UR44, 0x1 ;  /* 0x0000002c02020c11 */ /* 0x000fe2000f8e08ff */
[----:B------:R-:W-:Y:S04]  /*66f0*/  UIADD3 UR4, UPT, UPT, UR46, 0x1, URZ ;  /* 0x000000012e047890 */ /* 0x000fe8000fffe0ff */
[----:B------:R1:W2:Y:S01]  /*6700*/  @P0 LDSM.16.M88.4 R28, [R2+0x200] ;  /* 0x00020000021c083b */ /* 0x0002a20000000200 */
[----:B------:R-:W-:Y:S01]  /*6710*/  UISETP.NE.AND UP0, UPT, UR4, 0x3, UPT ;  /* 0x000000030400788c */ /* 0x000fe2000bf05270 */
[----:B------:R-:W-:Y:S03]  /*6720*/  @P0 IMAD R0, R57, 0x2, R2 ;  /* 0x0000000239000824 */ /* 0x000fe600078e0202 */
[----:B------:R-:W-:Y:S02]  /*6730*/  USEL UR5, URZ, 0x1, UP0 ;  /* 0x00000001ff057887 */ /* 0x000fe40008000000 */
[----:B------:R1:W4:Y:S01]  /*6740*/  @P0 LDSM.16.M88.4 R36, [R0+0x200] ;  /* 0x000200000024083b */ /* 0x0003220000000200 */
[----:B------:R-:W-:Y:S03]  /*6750*/  USEL UR4, UR4, URZ, UP0 ;  /* 0x000000ff04047287 */ /* 0x000fe60008000000 */
[----:B------:R-:W-:Y:S03]  /*6760*/  LOP3.LUT R64, R64, UR5, RZ, 0x3c, !PT ;  /* 0x0000000540407c12 */ /* 0x000fe6000f8e3cff */
[----:B------:R-:W-:Y:S02]  /*6770*/  IMAD.U32 R65, RZ, RZ, UR4 ;  /* 0x00000004ff417e24 */ /* 0x000fe4000f8e00ff */
.L_x_100:
[----:B------:R-:W-:Y:S05]  /*6780*/  BSYNC B1 ;  /* 0x0000000000017941 */ /* 0x000fea0003800000 */
.L_x_99:
[----:B-1----:R-:W-:Y:S04]  /*6790*/  SHF.R.U32.HI R0, RZ, 0x15, R25 ;  /* 0x00000015ff007819 */ /* 0x002fe80000011619 */
[----:B------:R-:W-:Y:S01]  /*67a0*/  LOP3.LUT P0, RZ, R0, 0x3, R50, 0x48, !PT ;  /* 0x0000000300ff7812 */ /* 0x000fe20007804832 */
[----:B------:R-:W-:Y:S01]  /*67b0*/  @!UPT UIADD3 URZ, UPT, UPT, URZ, URZ, URZ ;  /* 0x000000fffffff290 */ /* 0x000fe2000fffe0ff */
[----:B---3--:R-:W-:Y:S11]  /*67c0*/  @P2 BRA `(.L_x_104) ;  /* 0x0000000000082947 */ /* 0x008ff60003800000 */
[----:B------:R-:W1:Y:S02]  /*67d0*/  SYNCS.PHASECHK.TRANS64.TRYWAIT P1, [R27+URZ+0xc0], R3 ;  /* 0x0000c0031b0075a7 */ /* 0x000e6400080211ff */
[----:B-1----:R-:W-:Y:S05]  /*67e0*/  @!P1 BRA `(.L_x_105) ;  /* 0x0000001c00989947 */ /* 0x002fea0003800000 */
.L_x_104:
[----:B------:R-:W-:Y:S05]  /*67f0*/  @!P0 BRA `(.L_x_106) ;  /* 0x0000000000408947 */ /* 0x000fea0003800000 */
[----:B------:R-:W3:Y:S01]  /*6800*/  LDCU.64 UR8, c[0x4][0x70] ;  /* 0x01000e00ff0877ac */ /* 0x000ee20008000a00 */
[----:B-1----:R-:W-:Y:S01]  /*6810*/  MOV R3, 0x0 ;  /* 0x0000000000037802 */ /* 0x002fe20000000f00 */
[----:B------:R-:W-:Y:S02]  /*6820*/  HFMA2 R12, -RZ, RZ, 0, 5.9604644775390625e-08 ;  /* 0x00000001ff0c7431 */ /* 0x000fe400000001ff */
[----:B------:R-:W-:Y:S02]  /*6830*/  IMAD.MOV.U32 R8, RZ, RZ, 0x192 ;  /* 0x00000192ff087424 */ /* 0x000fe400078e00ff */
[----:B------:R-:W-:Y:S01]  /*6840*/  IMAD.MOV.U32 R13, RZ, RZ, RZ ;  /* 0x000000ffff0d7224 */ /* 0x000fe200078e00ff */
[----:B------:R-:W1:Y:S01]  /*6850*/  LDCU.64 UR6, c[0x4][0x78] ;  /* 0x01000f00ff0677ac */ /* 0x000e620008000a00 */
[----:B------:R-:W2:Y:S01]  /*6860*/  LDC.64 R2, c[0x4][R3] ;  /* 0x0100000003027b82 */ /* 0x000ea20000000a00 */
[----:B------:R-:W5:Y:S01]  /*6870*/  LDCU.64 UR4, c[0x4][0x10] ;  /* 0x01000200ff0477ac */ /* 0x000f620008000a00 */
[----:B---3--:R-:W-:Y:S01]  /*6880*/  MOV R5, UR9 ;  /* 0x0000000900057c02 */ /* 0x008fe20008000f00 */
[----:B------:R-:W-:Y:S01]  /*6890*/  IMAD.U32 R4, RZ, RZ, UR8 ;  /* 0x00000008ff047e24 */ /* 0x000fe2000f8e00ff */
[----:B-1----:R-:W-:Y:S01]  /*68a0*/  MOV R7, UR7 ;  /* 0x0000000700077c02 */ /* 0x002fe20008000f00 */
[----:B------:R-:W-:Y:S01]  /*68b0*/  IMAD.U32 R6, RZ, RZ, UR6 ;  /* 0x00000006ff067e24 */ /* 0x000fe2000f8e00ff */
[----:B-----5:R-:W-:Y:S01]  /*68c0*/  MOV R11, UR5 ;  /* 0x00000005000b7c02 */ /* 0x020fe20008000f00 */
[----:B------:R-:W-:Y:S02]  /*68d0*/  IMAD.U32 R10, RZ, RZ, UR4 ;  /* 0x00000004ff0a7e24 */ /* 0x000fe4000f8e00ff */
[----:B------:R-:W-:Y:S07]  /*68e0*/  LEPC R20, `(.L_x_106) ;  /* 0x000000001014794e */ /* 0x000fee0000000000 */
[----:B--2-4-:R-:W-:Y:S05]  /*68f0*/  CALL.ABS.NOINC R2 ;  /* 0x0000000002007343 */ /* 0x014fea0003c00000 */
.L_x_106:
[----:B------:R-:W-:Y:S05]  /*6900*/  WARPSYNC.ALL ;  /* 0x0000000000007948 */ /* 0x000fea0003800000 */
[----:B------:R-:W-:Y:S01]  /*6910*/  R2UR UR4, R25 ;  /* 0x00000000190472ca */ /* 0x000fe200000e0000 */
[----:B-12---:R-:W-:Y:S01]  /*6920*/  HADD2.F32 R3, -RZ, R28.H0_H0 ;  /* 0x2000001cff037230 */ /* 0x006fe20000004100 */
[----:B------:R-:W-:Y:S01]  /*6930*/  SHF.L.U32 R63, R57, 0x1, RZ ;  /* 0x00000001393f7819 */ /* 0x000fe200000006ff */
[----:B------:R-:W-:Y:S01]  /*6940*/  HADD2.F32 R20, -RZ, R30.H0_H0 ;  /* 0x2000001eff147230 */ /* 0x000fe20000004100 */
[----:B------:R-:W-:Y:S01]  /*6950*/  ISETP.NE.AND P0, PT, R58, RZ, PT ;  /* 0x000000ff3a00720c */ /* 0x000fe20003f05270 */
[----:B------:R-:W-:Y:S08]  /*6960*/  BSSY.RECONVERGENT B0, `(.L_x_107) ;  /* 0x000004e000007945 */ /* 0x000ff00003800200 */
[----:B------:R-:W1:Y:S02]  /*6970*/  LDTM.16dp256bit.x4 R4, tmem[UR4] ;  /* 0x00000004000479ee */ /* 0x000e640008120000 */
[C---:B-1----:R-:W-:Y:S01]  /*6980*/  FMUL R0, R24.reuse, R4 ;  /* 0x0000000418007220 */ /* 0x042fe20000400000 */
[----:B------:R-:W-:Y:S02]  /*6990*/  HADD2.F32 R4, -RZ, R28.H1_H1 ;  /* 0x3000001cff047230 */ /* 0x000fe40000004100 */
[----:B------:R-:W-:Y:S01]  /*69a0*/  FMUL R2, R24, R5 ;  /* 0x0000000518027220 */ /* 0x000fe20000400000 */
[--C-:B------:R-:W-:Y:S02]  /*69b0*/  HADD2.F32 R5, -RZ, R29.reuse.H0_H0 ;  /* 0x2000001dff057230 */ /* 0x100fe40000004100 */
[----:B------:R-:W-:Y:S01]  /*69c0*/  FFMA R0, R26, R3, R0 ;  /* 0x000000031a007223 */ /* 0x000fe20000000000 */
[----:B------:R-:W-:Y:S01]  /*69d0*/  FMUL R3, R24, R6 ;  /* 0x0000000618037220 */ /* 0x000fe20000400000 */
[----:B------:R-:W-:Y:S02]  /*69e0*/  HADD2.F32 R6, -RZ, R29.H1_H1 ;  /* 0x3000001dff067230 */ /* 0x000fe40000004100 */
[----:B------:R-:W-:Y:S01]  /*69f0*/  FFMA R2, R26, R4, R2 ;  /* 0x000000041a027223 */ /* 0x000fe20000000002 */
[----:B------:R-:W-:Y:S01]  /*6a00*/  FMUL R7, R24, R7 ;  /* 0x0000000718077220 */ /* 0x000fe20000400000 */
[----:B------:R-:W-:Y:S01]  /*6a10*/  FFMA R3, R26, R5, R3 ;  /* 0x000000051a037223 */ /* 0x000fe20000000003 */
[C---:B------:R-:W-:Y:S01]  /*6a20*/  FMUL R4, R24.reuse, R8 ;  /* 0x0000000818047220 */ /* 0x040fe20000400000 */
[----:B------:R-:W-:Y:S01]  /*6a30*/  FMUL R5, R24, R9 ;  /* 0x0000000918057220 */ /* 0x000fe20000400000 */
[----:B------:R-:W-:Y:S01]  /*6a40*/  F2FP.F16.F32.PACK_AB R32, R2, R0 ;  /* 0x000000000220723e */ /* 0x000fe200000000ff */
[C---:B------:R-:W-:Y:S01]  /*6a50*/  FFMA R7, R26.reuse, R6, R7 ;  /* 0x000000061a077223 */ /* 0x040fe20000000007 */
[----:B------:R-:W-:Y:S02]  /*6a60*/  HADD2.F32 R0, -RZ, R30.H1_H1 ;  /* 0x3000001eff007230 */ /* 0x000fe40000004100 */
[----:B------:R-:W-:Y:S01]  /*6a70*/  FFMA R4, R26, R20, R4 ;  /* 0x000000141a047223 */ /* 0x000fe20000000004 */
[--C-:B------:R-:W-:Y:S02]  /*6a80*/  HADD2.F32 R2, -RZ, R31.reuse.H0_H0 ;  /* 0x2000001fff027230 */ /* 0x100fe40000004100 */
[----:B------:R-:W-:Y:S01]  /*6a90*/  FMUL R6, R24, R10 ;  /* 0x0000000a18067220 */ /* 0x000fe20000400000 */
[----:B------:R-:W-:Y:S01]  /*6aa0*/  F2FP.F16.F32.PACK_AB R33, R7, R3 ;  /* 0x000000030721723e */ /* 0x000fe200000000ff */
[----:B------:R-:W-:Y:S02]  /*6ab0*/  HADD2.F32 R3, -RZ, R31.H1_H1 ;  /* 0x3000001fff037230 */ /* 0x000fe40000004100 */
[----:B------:R-:W-:Y:S01]  /*6ac0*/  FFMA R5, R26, R0, R5 ;  /* 0x000000001a057223 */ /* 0x000fe20000000005 */
[C---:B------:R-:W-:Y:S01]  /*6ad0*/  FMUL R11, R24.reuse, R11 ;  /* 0x0000000b180b7220 */ /* 0x040fe20000400000 */
[--C-:B----4-:R-:W-:Y:S02]  /*6ae0*/  HADD2.F32 R7, -RZ, R36.reuse.H0_H0 ;  /* 0x20000024ff077230 */ /* 0x110fe40000004100 */
[C---:B------:R-:W-:Y:S01]  /*6af0*/  FMUL R8, R24.reuse, R12 ;  /* 0x0000000c18087220 */ /* 0x040fe20000400000 */
[----:B------:R-:W-:Y:S02]  /*6b00*/  HADD2.F32 R0, -RZ, R36.H1_H1 ;  /* 0x30000024ff007230 */ /* 0x000fe40000004100 */
[----:B------:R-:W-:Y:S01]  /*6b10*/  FMUL R9, R24, R13 ;  /* 0x0000000d18097220 */ /* 0x000fe20000400000 */
[C---:B------:R-:W-:Y:S01]  /*6b20*/  FFMA R6, R26.reuse, R2, R6 ;  /* 0x000000021a067223 */ /* 0x040fe20000000006 */
[C---:B------:R-:W-:Y:S01]  /*6b30*/  FFMA R11, R26.reuse, R3, R11 ;  /* 0x000000031a0b7223 */ /* 0x040fe2000000000b */
[C---:B------:R-:W-:Y:S01]  /*6b40*/  FFMA R8, R26.reuse, R7, R8 ;  /* 0x000000071a087223 */ /* 0x040fe20000000008 */
[----:B------:R-:W-:Y:S01]  /*6b50*/  FFMA R9, R26, R0, R9 ;  /* 0x000000001a097223 */ /* 0x000fe20000000009 */
[--C-:B------:R-:W-:Y:S02]  /*6b60*/  HADD2.F32 R2, -RZ, R37.reuse.H0_H0 ;  /* 0x20000025ff027230 */ /* 0x100fe40000004100 */
[C---:B------:R-:W-:Y:S01]  /*6b70*/  FMUL R10, R24.reuse, R14 ;  /* 0x0000000e180a7220 */ /* 0x040fe20000400000 */
[----:B------:R-:W-:Y:S02]  /*6b80*/  HADD2.F32 R0, -RZ, R37.H1_H1 ;  /* 0x30000025ff007230 */ /* 0x000fe40000004100 */
[----:B------:R-:W-:Y:S01]  /*6b90*/  FMUL R15, R24, R15 ;  /* 0x0000000f180f7220 */ /* 0x000fe20000400000 */
[----:B------:R-:W-:Y:S01]  /*6ba0*/  F2FP.F16.F32.PACK_AB R34, R5, R4 ;  /* 0x000000040522723e */ /* 0x000fe200000000ff */
[----:B------:R-:W-:Y:S01]  /*6bb0*/  FFMA R10, R26, R2, R10 ;  /* 0x000000021a0a7223 */ /* 0x000fe2000000000a */
[----:B------:R-:W-:Y:S01]  /*6bc0*/  FMUL R12, R24, R16 ;  /* 0x00000010180c7220 */ /* 0x000fe20000400000 */
[----:B------:R-:W-:Y:S01]  /*6bd0*/  FFMA R15, R26, R0, R15 ;  /* 0x000000001a0f7223 */ /* 0x000fe2000000000f */
[--C-:B------:R-:W-:Y:S01]  /*6be0*/  HADD2.F32 R0, -RZ, R38.reuse.H0_H0 ;  /* 0x20000026ff007230 */ /* 0x100fe20000004100 */
[----:B------:R-:W-:Y:S01]  /*6bf0*/  MOV R5, UR46 ;  /* 0x0000002e00057c02 */ /* 0x000fe20008000f00 */
[----:B------:R-:W-:Y:S02]  /*6c00*/  HADD2.F32 R2, -RZ, R38.H1_H1 ;  /* 0x30000026ff027230 */ /* 0x000fe40000004100 */
[C---:B------:R-:W-:Y:S01]  /*6c10*/  FMUL R13, R24.reuse, R17 ;  /* 0x00000011180d7220 */ /* 0x040fe20000400000 */
[--C-:B------:R-:W-:Y:S02]  /*6c20*/  HADD2.F32 R3, -RZ, R39.reuse.H0_H0 ;  /* 0x20000027ff037230 */ /* 0x100fe40000004100 */
[C---:B------:R-:W-:Y:S01]  /*6c30*/  FMUL R14, R24.reuse, R18 ;  /* 0x00000012180e7220 */ /* 0x040fe20000400000 */
[----:B------:R-:W-:Y:S02]  /*6c40*/  HADD2.F32 R4, -RZ, R39.H1_H1 ;  /* 0x30000027ff047230 */ /* 0x000fe40000004100 */
[----:B------:R-:W-:Y:S01]  /*6c50*/  FMUL R19, R24, R19 ;  /* 0x0000001318137220 */ /* 0x000fe20000400000 */
[C---:B------:R-:W-:Y:S01]  /*6c60*/  FFMA R12, R26.reuse, R0, R12 ;  /* 0x000000001a0c7223 */ /* 0x040fe2000000000c */
[----:B------:R-:W-:Y:S01]  /*6c70*/  LEA R5, R5, R48, 0xb ;  /* 0x0000003005057211 */ /* 0x000fe200078e58ff */
[C---:B------:R-:W-:Y:S01]  /*6c80*/  FFMA R13, R26.reuse, R2, R13 ;  /* 0x000000021a0d7223 */ /* 0x040fe2000000000d */
[C---:B------:R-:W-:Y:S01]  /*6c90*/  FFMA R14, R26.reuse, R3, R14 ;  /* 0x000000031a0e7223 */ /* 0x040fe2000000000e */
[----:B------:R-:W-:Y:S01]  /*6ca0*/  FFMA R19, R26, R4, R19 ;  /* 0x000000041a137223 */ /* 0x000fe20000000013 */
[----:B------:R-:W-:Y:S02]  /*6cb0*/  F2FP.F16.F32.PACK_AB R35, R11, R6 ;  /* 0x000000060b23723e */ /* 0x000fe400000000ff */
[----:B------:R-:W-:Y:S02]  /*6cc0*/  LEA R5, R5, UR44, 0x1 ;  /* 0x0000002c05057c11 */ /* 0x000fe4000f8e08ff */
[----:B------:R-:W-:Y:S02]  /*6cd0*/  F2FP.F16.F32.PACK_AB R8, R9, R8 ;  /* 0x000000080908723e */ /* 0x000fe400000000ff */
[----:B------:R-:W-:Y:S01]  /*6ce0*/  F2FP.F16.F32.PACK_AB R9, R15, R10 ;  /* 0x0000000a0f09723e */ /* 0x000fe200000000ff */
[----:B------:R1:W-:Y:S01]  /*6cf0*/  STSM.16.M88.4 [R5+0x200], R32 ;  /* 0x0002002005007844 */ /* 0x0003e20000000200 */
[----:B------:R-:W-:Y:S02]  /*6d00*/  F2FP.F16.F32.PACK_AB R10, R13, R12 ;  /* 0x0000000c0d0a723e */ /* 0x000fe400000000ff */
[----:B------:R-:W-:Y:S02]  /*6d10*/  F2FP.F16.F32.PACK_AB R11, R19, R14 ;  /* 0x0000000e130b723e */ /* 0x000fe400000000ff */
[----:B------:R-:W-:Y:S05]  /*6d20*/  IADD3 R0, PT, PT, R63, 0x200, R5 ;  /* 0x000002003f007810 */ /* 0x000fea0007ffe005 */
[----:B------:R1:W-:Y:S01]  /*6d30*/  STSM.16.M88.4 [R0], R8 ;  /* 0x0000000800007844 */ /* 0x0003e20000000200 */
[----:B------:R-:W-:Y:S01]  /*6d40*/  @!PT LDS RZ, [RZ] ;  /* 0x00000000fffff984 */ /* 0x000fe20000000800 */
[----:B------:R-:W-:Y:S01]  /*6d50*/  @!PT LDS RZ, [RZ] ;  /* 0x00000000fffff984 */ /* 0x000fe20000000800 */
[----:B------:R-:W-:Y:S01]  /*6d60*/  @!PT LDS RZ, [RZ] ;  /* 0x00000000fffff984 */ /* 0x000fe20000000800 */
[----:B------:R-:W-:Y:S01]  /*6d70*/  @!PT LDS RZ, [RZ] ;  /* 0x00000000fffff984 */ /* 0x000fe20000000800 */
[----:B------:R2:W-:Y:S07]  /*6d80*/  MEMBAR.ALL.CTA ;  /* 0x0000000000007992 */ /* 0x0005ee0000008000 */
[----:B--2---:R-:W2:Y:S02]  /*6d90*/  FENCE.VIEW.ASYNC.S ;  /* 0x00000000000073c6 */ /* 0x004ea40000000000 */
[----:B--2---:R-:W-:Y:S06]  /*6da0*/  BAR.SYNC.DEFER_BLOCKING 0x1, 0x80 ;  /* 0x0042000000007b1d */ /* 0x004fec0000010000 */
[----:B------:R-:W-:Y:S05]  /*6db0*/  @P0 BRA `(.L_x_108) ;  /* 0x0000000000200947 */ /* 0x000fea0003800000 */
[----:B------:R-:W2:Y:S01]  /*6dc0*/  LDCU.64 UR6, c[0x0][0x348] ;  /* 0x00006900ff0677ac */ /* 0x000ea20008000a00 */
[----:B------:R-:W-:Y:S01]  /*6dd0*/  ULEA UR5, UR46, UR44, 0xc ;  /* 0x0000002c2e057291 */ /* 0x000fe2000f8e60ff */
[----:B------:R-:W-:Y:S03]  /*6de0*/  UMOV UR51, UR36 ;  /* 0x0000002400337c82 */ /* 0x000fe60008000000 */
[----:B------:R-:W-:Y:S02]  /*6df0*/  UIADD3 UR48, UPT, UPT, UR5, 0x200, URZ ;  /* 0x0000020005307890 */ /* 0x000fe4000fffe0ff */
[----:B--2---:R-:W-:Y:S04]  /*6e00*/  UIADD3 UR4, UP0, UPT, UR6, 0x680, URZ ;  /* 0x0000068006047890 */ /* 0x004fe8000ff1e0ff */
[----:B------:R-:W-:Y:S09]  /*6e10*/  UIADD3.X UR5, UPT, UPT, URZ, UR7, URZ, UP0, !UPT ;  /* 0x00000007ff057290 */ /* 0x000ff200087fe4ff */
[----:B------:R2:W-:Y:S02]  /*6e20*/  UTMASTG.3D [UR48], [UR4] ;  /* 0x00000030040073b5 */ /* 0x0005e40008010000 */
[----:B--2---:R0:W-:Y:S02]  /*6e30*/  UTMACMDFLUSH ;  /* 0x00000000000079b7 */ /* 0x0041e40000000000 */
.L_x_108:
[----:B------:R-:W-:Y:S05]  /*6e40*/  BSYNC.RECONVERGENT B0 ;  /* 0x0000000000007941 */ /* 0x000fea0003800200 */
.L_x_107:
[----:B------:R-:W-:Y:S01]  /*6e50*/  UIADD3 UR47, UPT, UPT, UR46, 0x1, URZ ;  /* 0x000000012e2f7890 */ /* 0x000fe2000fffe0ff */
[----:B------:R-:W-:Y:S03]  /*6e60*/  BSSY.RECONVERGENT B0, `(.L_x_109) ;  /* 0x0000005000007945 */ /* 0x000fe60003800200 */
[----:B------:R-:W-:Y:S04]  /*6e70*/  UISETP.NE.AND UP0, UPT, UR47, 0x3, UPT ;  /* 0x000000032f00788c */ /* 0x000fe8000bf05270 */
[----:B------:R-:W-:Y:S01]  /*6e80*/  USEL UR45, UR47, URZ, UP0 ;  /* 0x000000ff2f2d7287 */ /* 0x000fe20008000000 */
[----:B------:R-:W-:Y:S11]  /*6e90*/  @P0 BRA `(.L_x_110) ;  /* 0x0000000000040947 */ /* 0x000ff60003800000 */
[----:B------:R-:W-:Y:S04]  /*6ea0*/  DEPBAR.LE SB0, 0x1 ;  /* 0x000080400000791a */ /* 0x000fe80000000000 */
.L_x_110:
[----:B------:R-:W-:Y:S05]  /*6eb0*/  BSYNC.RECONVERGENT B0 ;  /* 0x0000000000007941 */ /* 0x000fea0003800200 */
.L_x_109:
[----:B------:R-:W-:Y:S01]  /*6ec0*/  BAR.SYNC.DEFER_BLOCKING 0x1, 0x80 ;  /* 0x0042000000007b1d */ /* 0x000fe20000010000 */
[----:B------:R-:W-:Y:S01]  /*6ed0*/  ISETP.NE.AND P1, PT, R62, RZ, PT ;  /* 0x000000ff3e00720c */ /* 0x000fe20003f25270 */
[----:B------:R-:W-:Y:S01]  /*6ee0*/  UISETP.NE.AND UP0, UPT, UR53, URZ, UPT ;  /* 0x000000ff3500728c */ /* 0x000fe2000bf05270 */
[----:B------:R-:W-:Y:S11]  /*6ef0*/  LEA R2, R65, UR44, 0x3 ;  /* 0x0000002c41027c11 */ /* 0x000ff6000f8e18ff */
[----:B------:R-:W-:Y:S01]  /*6f00*/  @P1 SHF.L.U32 R3, R64, 0x1f, RZ ;  /* 0x0000001f40031819 */ /* 0x000fe200000006ff */
[----:B------:R-:W-:Y:S06]  /*6f10*/  BRA.U !UP0, `(.L_x_111) ;  /* 0x0000000108247547 */ /* 0x000fec000b800000 */
[----:B------:R-:W-:Y:S01]  /*6f20*/  IMAD.U32 R4, RZ, RZ, UR52 ;  /* 0x00000034ff047e24 */ /* 0x000fe2000f8e00ff */
[----:B-1----:R-:W-:Y:S01]  /*6f30*/  MOV R0, UR54 ;  /* 0x0000003600007c02 */ /* 0x002fe20008000f00 */
[----:B------:R-:W-:Y:S03]  /*6f40*/  UIADD3 UR4, UPT, UPT, UR52, 0x1, URZ ;  /* 0x0000000134047890 */ /* 0x000fe6000fffe0ff */
[----:B------:R-:W-:Y:S01]  /*6f50*/  @P1 LEA R4, R4, UR44, 0x3 ;  /* 0x0000002c04041c11 */ /* 0x000fe2000f8e18ff */
[----:B------:R-:W-:Y:S04]  /*6f60*/  UISETP.NE.AND UP0, UPT, UR4, 0x3, UPT ;  /* 0x000000030400788c */ /* 0x000fe8000bf05270 */
[----:B------:R-:W-:Y:S01]  /*6f70*/  @P1 VIADD R4, R4, 0x78 ;  /* 0x0000007804041836 */ /* 0x000fe20000000000 */
[----:B------:R-:W-:Y:S04]  /*6f80*/  USEL UR52, UR4, URZ, UP0 ;  /* 0x000000ff04347287 */ /* 0x000fe80008000000 */
[----:B------:R-:W-:Y:S04]  /*6f90*/  @P1 PRMT R0, R0, 0x654, R4 ;  /* 0x0000065400001816 */ /* 0x000fe80000000004 */
[----:B------:R2:W-:Y:S04]  /*6fa0*/  @P1 SYNCS.ARRIVE.TRANS64.RED.A1T0 RZ, [R0+URZ], RZ ;  /* 0x000000ff00ff19a7 */ /* 0x0005e800081004ff */
.L_x_111:
[----:B------:R-:W3:Y:S01]  /*6fb0*/  @P1 SYNCS.PHASECHK.TRANS64.TRYWAIT P0, [R2+URZ+0x60], R3 ;  /* 0x00006003020015a7 */ /* 0x000ee200080011ff */
[----:B------:R-:W-:Y:S01]  /*6fc0*/  BSSY B1, `(.L_x_112) ;  /* 0x0000013000017945 */ /* 0x000fe20003800000 */
[----:B---3--:R-:W-:Y:S03]  /*6fd0*/  @P1 SEL R66, RZ, 0x1, !P0 ;  /* 0x00000001ff421807 */ /* 0x008fe60004000000 */
[----:B------:R-:W-:Y:S05]  /*6fe0*/  @!P1 BRA `(.L_x_113) ;  /* 0x0000000000409947 */ /* 0x000fea0003800000 */
[----:B------:R-:W-:Y:S01]  /*6ff0*/  ISETP.NE.AND P1, PT, R67, RZ, PT ;  /* 0x000000ff4300720c */ /* 0x000fe20003f25270 */
[----:B------:R-:W-:Y:S01]  /*7000*/  BSSY B0, `(.L_x_114) ;  /* 0x0000009000007945 */ /* 0x000fe20003800000 */
[----:B------:R-:W-:Y:S11]  /*7010*/  ISETP.NE.AND P0, PT, R66, RZ, PT ;  /* 0x000000ff4200720c */ /* 0x000ff60003f05270 */
[----:B------:R-:W-:Y:S05]  /*7020*/  @P1 IMAD R3, R65, 0x800, R48 ;  /* 0x0000080041031824 */ /* 0x000fea00078e0230 */
[----:B------:R-:W-:Y:S05]  /*7030*/  @P1 LEA R3, R3, UR44, 0x1 ;  /* 0x0000002c03031c11 */ /* 0x000fea000f8e08ff */
[----:B-12---:R-:W-:Y:S01]  /*7040*/  @P1 IMAD.IADD R0, R63, 0x1, R3 ;  /* 0x000000013f001824 */ /* 0x006fe200078e0203 */
[----:B------:R-:W-:Y:S06]  /*7050*/  @P0 BRA `(.L_x_115) ;  /* 0x00000000000c0947 */ /* 0x000fec0003800000 */
[----:B------:R-:W-:Y:S04]  /*7060*/  SHF.L.U32 R64, R64, 0x1f, RZ ;  /* 0x0000001f40407819 */ /* 0x000fe800000006ff */
[----:B------:R-:W1:Y:S02]  /*7070*/  SYNCS.PHASECHK.TRANS64.TRYWAIT P0, [R2+URZ+0x60], R64 ;  /* 0x00006040020075a7 */ /* 0x000e6400080011ff */
[----:B-1----:R-:W-:Y:S05]  /*7080*/  @!P0 BRA `(.L_x_116) ;  /* 0x0000001400848947 */ /* 0x002fea0003800000 */
.L_x_115:
[----:B------:R-:W-:Y:S05]  /*7090*/  BSYNC B0 ;  /* 0x0000000000007941 */ /* 0x000fea0003800000 */
.L_x_114:
[----:B------:R-:W-:Y:S11]  /*70a0*/  ISETP.NE.AND P0, PT, R67, RZ, PT ;  /* 0x000000ff4300720c */ /* 0x000ff60003f05270 */
[----:B------:R-:W-:Y:S02]  /*70b0*/  @!UPT UIADD3 URZ, UPT, UPT, URZ, URZ, URZ ;  /* 0x000000fffffff290 */ /* 0x000fe4000fffe0ff */
[----:B------:R-:W-:Y:S05]  /*70c0*/  @P0 WARPSYNC.ALL ;  /* 0x0000000000000948 */ /* 0x000fea0003800000 */
[----:B------:R3:W4:Y:S04]  /*70d0*/  @P0 LDSM.16.M88.4 R28, [R3+0x200] ;  /* 0x00020000031c083b */ /* 0x0007280000000200 */
[----:B------:R3:W2:Y:S02]  /*70e0*/  @P0 LDSM.16.M88.4 R36, [R0+0x200] ;  /* 0x000200000024083b */ /* 0x0006a40000000200 */
.L_x_113:
[----:B------:R-:W-:Y:S05]  /*70f0*/  BSYNC B1 ;  /* 0x0000000000017941 */ /* 0x000fea0003800000 */
.L_x_112:
[----:B-123--:R-:W-:Y:S05]  /*7100*/  VIADD R0, R25, 0x20 ;  /* 0x0000002019007836 */ /* 0x00efea0000000000 */
[----:B------:R-:W-:Y:S04]  /*7110*/  SHF.R.U32.HI R0, RZ, 0x15, R0 ;  /* 0x00000015ff007819 */ /* 0x000fe80000011600 */
[----:B------:R-:W-:Y:S11]  /*7120*/  LOP3.LUT P0, RZ, R0, 0x3, R50, 0x48, !PT ;  /* 0x0000000300ff7812 */ /* 0x000ff60007804832 */
[----:B------:R-:W-:Y:S02]  /*7130*/  @!UPT UIADD3 URZ, UPT, UPT, URZ, URZ, URZ ;  /* 0x000000fffffff290 */ /* 0x000fe4000fffe0ff */
[----:B------:R-:W-:Y:S05]  /*7140*/  @!P0 BRA `(.L_x_117) ;  /* 0x0000000000408947 */ /* 0x000fea0003800000 */
[----:B------:R-:W1:Y:S01]  /*7150*/  LDCU.64 UR8, c[0x4][0x70] ;  /* 0x01000e00ff0877ac */ /* 0x000e620008000a00 */
[----:B------:R-:W-:Y:S01]  /*7160*/  MOV R3, 0x0 ;  /* 0x0000000000037802 */ /* 0x000fe20000000f00 */
[----:B------:R-:W-:Y:S02]  /*7170*/  HFMA2 R12, -RZ, RZ, 0, 5.9604644775390625e-08 ;  /* 0x00000001ff0c7431 */ /* 0x000fe400000001ff */
[----:B------:R-:W-:Y:S02]  /*7180*/  IMAD.MOV.U32 R8, RZ, RZ, 0x192 ;  /* 0x00000192ff087424 */ /* 0x000fe400078e00ff */
[----:B------:R-:W-:Y:S01]  /*7190*/  IMAD.MOV.U32 R13, RZ, RZ, RZ ;  /* 0x000000ffff0d7224 */ /* 0x000fe200078e00ff */
[----:B------:R-:W2:Y:S01]  /*71a0*/  LDCU.64 UR6, c[0x4][0x78] ;  /* 0x01000f00ff0677ac */ /* 0x000ea20008000a00 */
[----:B------:R-:W3:Y:S01]  /*71b0*/  LDC.64 R2, c[0x4][R3] ;  /* 0x0100000003027b82 */ /* 0x000ee20000000a00 */
[----:B------:R-:W5:Y:S01]  /*71c0*/  LDCU.64 UR4, c[0x4][0x10] ;  /* 0x01000200ff0477ac */ /* 0x000f620008000a00 */
[----:B-1----:R-:W-:Y:S01]  /*71d0*/  MOV R5, UR9 ;  /* 0x0000000900057c02 */ /* 0x002fe20008000f00 */
[----:B------:R-:W-:Y:S01]  /*71e0*/  IMAD.U32 R4, RZ, RZ, UR8 ;  /* 0x00000008ff047e24 */ /* 0x000fe2000f8e00ff */
[----:B--2---:R-:W-:Y:S01]  /*71f0*/  MOV R7, UR7 ;  /* 0x0000000700077c02 */ /* 0x004fe20008000f00 */
[----:B------:R-:W-:Y:S01]  /*7200*/  IMAD.U32 R6, RZ, RZ, UR6 ;  /* 0x00000006ff067e24 */ /* 0x000fe2000f8e00ff */
[----:B-----5:R-:W-:Y:S01]  /*7210*/  MOV R11, UR5 ;  /* 0x00000005000b7c02 */ /* 0x020fe20008000f00 */
[----:B------:R-:W-:Y:S02]  /*7220*/  IMAD.U32 R10, RZ, RZ, UR4 ;  /* 0x00000004ff0a7e24 */ /* 0x000fe4000f8e00ff */
[----:B------:R-:W-:Y:S07]  /*7230*/  LEPC R20, `(.L_x_117) ;  /* 0x000000001014794e */ /* 0x000fee0000000000 */
[----:B---34-:R-:W-:Y:S05]  /*7240*/  CALL.ABS.NOINC R2 ;  /* 0x0000000002007343 */ /* 0x018fea0003c00000 */
.L_x_117:
[----:B------:R-:W-:Y:S01]  /*7250*/  ISETP.NE.AND P0, PT, R58, RZ, PT ;  /* 0x000000ff3a00720c */ /* 0x000fe20003f05270 */
[----:B------:R-:W-:Y:S05]  /*7260*/  WARPSYNC.ALL ;  /* 0x0000000000007948 */ /* 0x000fea0003800000 */
[----:B------:R-:W-:Y:S01]  /*7270*/  R2UR UR4, R25 ;  /* 0x00000000190472ca */ /* 0x000fe200000e0000 */
[--C-:B----4-:R-:W-:Y:S01]  /*7280*/  HADD2.F32 R20, -RZ, R28.reuse.H0_H0 ;  /* 0x2000001cff147230 */ /* 0x110fe20000004100 */
[----:B------:R-:W-:Y:S01]  /*7290*/  BSSY.RECONVERGENT B0, `(.L_x_118) ;  /* 0x0000056000007945 */ /* 0x000fe20003800200 */
[----:B------:R-:W-:Y:S02]  /*72a0*/  HADD2.F32 R21, -RZ, R28.H1_H1 ;  /* 0x3000001cff157230 */ /* 0x000fe40000004100 */
[--C-:B------:R-:W-:Y:S02]  /*72b0*/  HADD2.F32 R25, -RZ, R29.reuse.H0_H0 ;  /* 0x2000001dff197230 */ /* 0x100fe40000004100 */
[----:B------:R-:W-:Y:S02]  /*72c0*/  HADD2.F32 R28, -RZ, R30.H0_H0 ;  /* 0x2000001eff1c7230 */ /* 0x000fe40000004100 */
[--C-:B------:R-:W-:Y:S02]  /*72d0*/  HADD2.F32 R32, -RZ, R36.reuse.H0_H0 ;  /* 0x20000024ff207230 */ /* 0x100fe40000004100 */
[----:B------:R-:W-:Y:S02]  /*72e0*/  HADD2.F32 R33, -RZ, R36.H1_H1 ;  /* 0x30000024ff217230 */ /* 0x000fe40000004100 */
[----:B------:R-:W1:Y:S01]  /*72f0*/  LDTM.16dp256bit.x4 R4, tmem[UR4+0x20] ;  /* 0x00002004000479ee */ /* 0x000e620008120000 */
[----:B------:R-:W-:Y:S01]  /*7300*/  NOP ;  /* 0x0000000000007918 */ /* 0x000fe20000000000 */
[----:B------:R-:W-:Y:S01]  /*7310*/  R2UR UR4, R27 ;  /* 0x000000001b0472ca */ /* 0x000fe200000e0000 */
[----:B------:R-:W-:Y:S02]  /*7320*/  HADD2.F32 R27, -RZ, R29.H1_H1 ;  /* 0x3000001dff1b7230 */ /* 0x000fe40000004100 */
[----:B------:R-:W-:Y:S02]  /*7330*/  HADD2.F32 R29, -RZ, R30.H1_H1 ;  /* 0x3000001eff1d7230 */ /* 0x000fe40000004100 */
[--C-:B------:R-:W-:Y:S02]  /*7340*/  HADD2.F32 R30, -RZ, R31.reuse.H0_H0 ;  /* 0x2000001fff1e7230 */ /* 0x100fe40000004100 */
[----:B------:R-:W-:Y:S02]  /*7350*/  HADD2.F32 R31, -RZ, R31.H1_H1 ;  /* 0x3000001fff1f7230 */ /* 0x000fe40000004100 */
[--C-:B------:R-:W-:Y:S02]  /*7360*/  HADD2.F32 R34, -RZ, R37.reuse.H0_H0 ;  /* 0x20000025ff227230 */ /* 0x100fe40000004100 */
[----:B------:R-:W-:Y:S02]  /*7370*/  HADD2.F32 R35, -RZ, R37.H1_H1 ;  /* 0x30000025ff237230 */ /* 0x000fe40000004100 */
[----:B------:R-:W-:Y:S01]  /*7380*/  UIADD3 UR4, UPT, UPT, UR4, 0xe0, URZ ;  /* 0x000000e004047890 */ /* 0x000fe2000fffe0ff */
[--C-:B------:R-:W-:Y:S02]  /*7390*/  HADD2.F32 R36, -RZ, R38.reuse.H0_H0 ;  /* 0x20000026ff247230 */ /* 0x100fe40000004100 */
[----:B------:R-:W-:Y:S01]  /*73a0*/  HADD2.F32 R37, -RZ, R38.H1_H1 ;  /* 0x30000026ff257230 */ /* 0x000fe20000004100 */
[----:B------:R-:W-:Y:S01]  /*73b0*/  UPRMT UR4, UR54, 0x654, UR4 ;  /* 0x0000065436047896 */ /* 0x000fe20008000004 */
[--C-:B------:R-:W-:Y:S02]  /*73c0*/  HADD2.F32 R38, -RZ, R39.reuse.H0_H0 ;  /* 0x20000027ff267230 */ /* 0x100fe40000004100 */
[----:B------:R-:W-:Y:S02]  /*73d0*/  HADD2.F32 R39, -RZ, R39.H1_H1 ;  /* 0x30000027ff277230 */ /* 0x000fe40000004100 */
[C---:B-1----:R-:W-:Y:S01]  /*73e0*/  FMUL R4, R24.reuse, R4 ;  /* 0x0000000418047220 */ /* 0x042fe20000400000 */
[C---:B------:R-:W-:Y:S01]  /*73f0*/  FMUL R5, R24.reuse, R5 ;  /* 0x0000000518057220 */ /* 0x040fe20000400000 */
[C---:B------:R-:W-:Y:S01]  /*7400*/  FMUL R6, R24.reuse, R6 ;  /* 0x0000000618067220 */ /* 0x040fe20000400000 */
[----:B------:R-:W-:Y:S01]  /*7410*/  FMUL R7, R24, R7 ;  /* 0x0000000718077220 */ /* 0x000fe20000400000 */
[----:B------:R-:W-:Y:S01]  /*7420*/  SYNCS.ARRIVE.TRANS64.RED.A1T0 RZ, [UR4], RZ ;  /* 0x000000ffffff79a7 */ /* 0x000fe20008100404 */
[C---:B------:R-:W-:Y:S01]  /*7430*/  FFMA R4, R26.reuse, R20, R4 ;  /* 0x000000141a047223 */ /* 0x040fe20000000004 */
[C---:B------:R-:W-:Y:S01]  /*7440*/  FFMA R5, R26.reuse, R21, R5 ;  /* 0x000000151a057223 */ /* 0x040fe20000000005 */
[C---:B------:R-:W-:Y:S01]  /*7450*/  FFMA R6, R26.reuse, R25, R6 ;  /* 0x000000191a067223 */ /* 0x040fe20000000006 */
[----:B------:R-:W-:Y:S01]  /*7460*/  FFMA R7, R26, R27, R7 ;  /* 0x0000001b1a077223 */ /* 0x000fe20000000007 */
[C---:B------:R-:W-:Y:S01]  /*7470*/  FMUL R8, R24.reuse, R8 ;  /* 0x0000000818087220 */ /* 0x040fe20000400000 */
[C---:B------:R-:W-:Y:S01]  /*7480*/  FMUL R9, R24.reuse, R9 ;  /* 0x0000000918097220 */ /* 0x040fe20000400000 */
[----:B------:R-:W-:Y:S01]  /*7490*/  F2FP.F16.F32.PACK_AB R4, R5, R4 ;  /* 0x000000040504723e */ /* 0x000fe200000000ff */
[----:B------:R-:W-:Y:S01]  /*74a0*/  FMUL R10, R24, R10 ;  /* 0x0000000a180a7220 */ /* 0x000fe20000400000 */
[----:B------:R-:W-:Y:S01]  /*74b0*/  F2FP.F16.F32.PACK_AB R5, R7, R6 ;  /* 0x000000060705723e */ /* 0x000fe200000000ff */
[C---:B------:R-:W-:Y:S01]  /*74c0*/  FFMA R8, R26.reuse, R28, R8 ;  /* 0x0000001c1a087223 */ /* 0x040fe20000000008 */
[----:B------:R-:W-:Y:S01]  /*74d0*/  FFMA R9, R26, R29, R9 ;  /* 0x0000001d1a097223 */ /* 0x000fe20000000009 */
[C---:B------:R-:W-:Y:S01]  /*74e0*/  FMUL R11, R24.reuse, R11 ;  /* 0x0000000b180b7220 */ /* 0x040fe20000400000 */
[C---:B------:R-:W-:Y:S01]  /*74f0*/  FMUL R0, R24.reuse, R12 ;  /* 0x0000000c18007220 */ /* 0x040fe20000400000 */
[----:B------:R-:W-:Y:S01]  /*7500*/  FMUL R2, R24, R13 ;  /* 0x0000000d18027220 */ /* 0x000fe20000400000 */
[----:B------:R-:W-:Y:S01]  /*7510*/  FFMA R10, R26, R30, R10 ;  /* 0x0000001e1a0a7223 */ /* 0x000fe2000000000a */
[----:B------:R-:W-:Y:S01]  /*7520*/  FMUL R3, R24, R14 ;  /* 0x0000000e18037220 */ /* 0x000fe20000400000 */
[----:B------:R-:W-:Y:S01]  /*7530*/  F2FP.F16.F32.PACK_AB R6, R9, R8 ;  /* 0x000000080906723e */ /* 0x000fe200000000ff */
[----:B------:R-:W-:Y:S01]  /*7540*/  FFMA R11, R26, R31, R11 ;  /* 0x0000001f1a0b7223 */ /* 0x000fe2000000000b */
[C---:B------:R-:W-:Y:S01]  /*7550*/  FMUL R15, R24.reuse, R15 ;  /* 0x0000000f180f7220 */ /* 0x040fe20000400000 */
[----:B------:R-:W-:Y:S01]  /*7560*/  FMUL R12, R24, R16 ;  /* 0x00000010180c7220 */ /* 0x000fe20000400000 */
[----:B------:R-:W-:Y:S01]  /*7570*/  FFMA R0, R26, R32, R0 ;  /* 0x000000201a007223 */ /* 0x000fe20000000000 */
[----:B------:R-:W-:Y:S01]  /*7580*/  MOV R8, UR45 ;  /* 0x0000002d00087c02 */ /* 0x000fe20008000f00 */
[----:B------:R-:W-:Y:S01]  /*7590*/  FMUL R13, R24, R17 ;  /* 0x00000011180d7220 */ /* 0x000fe20000400000 */
[----:B------:R-:W-:Y:S01]  /*75a0*/  FFMA R2, R26, R33, R2 ;  /* 0x000000211a027223 */ /* 0x000fe20000000002 */
[----:B------:R-:W-:Y:S01]  /*75b0*/  FMUL R14, R24, R18 ;  /* 0x00000012180e7220 */ /* 0x000fe20000400000 */
[C---:B------:R-:W-:Y:S01]  /*75c0*/  FFMA R3, R26.reuse, R34, R3 ;  /* 0x000000221a037223 */ /* 0x040fe20000000003 */
[----:B------:R-:W-:Y:S01]  /*75d0*/  FFMA R15, R26, R35, R15 ;  /* 0x000000231a0f7223 */ /* 0x000fe2000000000f */
[----:B------:R-:W-:Y:S01]  /*75e0*/  FMUL R19, R24, R19 ;  /* 0x0000001318137220 */ /* 0x000fe20000400000 */
[----:B------:R-:W-:Y:S01]  /*75f0*/  FFMA R12, R26, R36, R12 ;  /* 0x000000241a0c7223 */ /* 0x000fe2000000000c */
        /* <DEDUP_REMOVED lines=22> */
[----:B------:R-:W-:Y:S02]  /*7760*/  ULEA UR5, UR45, UR44, 0xc ;  /* 0x0000002c2d057291 */ /* 0x000fe4000f8e60ff */
[----:B------:R-:W-:Y:S02]  /*7770*/  UIADD3 UR9, UPT, UPT, UR49, 0x20, URZ ;  /* 0x0000002031097890 */ /* 0x000fe4000fffe0ff */
[----:B------:R-:W-:Y:S01]  /*7780*/  UIADD3 UR8, UPT, UPT, UR5, 0x200, URZ ;  /* 0x0000020005087890 */ /* 0x000fe2000fffe0ff */
[----:B------:R-:W-:Y:S01]  /*7790*/  UMOV UR10, UR50 ;  /* 0x00000032000a7c82 */ /* 0x000fe20008000000 */
[----:B------:R-:W-:Y:S01]  /*77a0*/  UMOV UR11, UR36 ;  /* 0x00000024000b7c82 */ /* 0x000fe20008000000 */
[----:B--2---:R-:W-:Y:S04]  /*77b0*/  UIADD3 UR4, UP0, UPT, UR6, 0x680, URZ ;  /* 0x0000068006047890 */ /* 0x004fe8000ff1e0ff */
[----:B------:R-:W-:Y:S09]  /*77c0*/  UIADD3.X UR5, UPT, UPT, URZ, UR7, URZ, UP0, !UPT ;  /* 0x00000007ff057290 */ /* 0x000ff200087fe4ff */
[----:B------:R2:W-:Y:S02]  /*77d0*/  UTMASTG.3D [UR8], [UR4] ;  /* 0x00000008040073b5 */ /* 0x0005e40008010000 */
[----:B--2---:R0:W-:Y:S02]  /*77e0*/  UTMACMDFLUSH ;  /* 0x00000000000079b7 */ /* 0x0041e40000000000 */
.L_x_119:
[----:B------:R-:W-:Y:S05]  /*77f0*/  BSYNC.RECONVERGENT B0 ;  /* 0x0000000000007941 */ /* 0x000fea0003800200 */
.L_x_118:
[----:B------:R-:W-:Y:S01]  /*7800*/  UIADD3 UR4, UPT, UPT, UR45, 0x1, URZ ;  /* 0x000000012d047890 */ /* 0x000fe2000fffe0ff */
[----:B------:R-:W-:Y:S03]  /*7810*/  BSSY.RECONVERGENT B0, `(.L_x_120) ;  /* 0x0000008000007945 */ /* 0x000fe60003800200 */
[----:B------:R-:W-:Y:S04]  /*7820*/  UISETP.NE.AND UP0, UPT, UR4, 0x3, UPT ;  /* 0x000000030400788c */ /* 0x000fe8000bf05270 */
[----:B------:R-:W-:Y:S02]  /*7830*/  UISETP.EQ.XOR UP1, UPT, UR47, 0x3, !UP0 ;  /* 0x000000032f00788c */ /* 0x000fe4000c722a70 */
[----:B------:R-:W-:Y:S02]  /*7840*/  USEL UR46, UR4, URZ, UP0 ;  /* 0x000000ff042e7287 */ /* 0x000fe40008000000 */
[----:B------:R-:W-:Y:S04]  /*7850*/  USEL UR5, URZ, 0x1, !UP1 ;  /* 0x00000001ff057887 */ /* 0x000fe8000c800000 */
[----:B------:R-:W-:Y:S01]  /*7860*/  ULOP3.LUT UR55, UR55, UR5, URZ, 0x3c, !UPT ;  /* 0x0000000537377292 */ /* 0x000fe2000f8e3cff */
[----:B------:R-:W-:Y:S11]  /*7870*/  @P0 BRA `(.L_x_121) ;  /* 0x0000000000040947 */ /* 0x000ff60003800000 */
[----:B------:R-:W-:Y:S04]  /*7880*/  DEPBAR.LE SB0, 0x1 ;  /* 0x000080400000791a */ /* 0x000fe80000000000 */
.L_x_121:
[----:B------:R-:W-:Y:S05]  /*7890*/  BSYNC.RECONVERGENT B0 ;  /* 0x0000000000007941 */ /* 0x000fea0003800200 */
.L_x_120:
[----:B------:R-:W-:Y:S01]  /*78a0*/  BAR.SYNC.DEFER_BLOCKING 0x1, 0x80 ;  /* 0x0042000000007b1d */ /* 0x000fe20000010000 */
[----:B------:R-:W-:Y:S01]  /*78b0*/  UISETP.NE.AND UP0, UPT, UR53, -0x2, UPT ;  /* 0xfffffffe3500788c */ /* 0x000fe2000bf05270 */
[----:B------:R-:W-:Y:S08]  /*78c0*/  IADD3 R22, PT, PT, R22, 0x1, RZ ;  /* 0x0000000116167810 */ /* 0x000ff00007ffe0ff */
[----:B------:R-:W-:Y:S05]  /*78d0*/  BRA.U !UP0, `(.L_x_122) ;  /* 0x0000000108287547 */ /* 0x000fea000b800000 */
[----:B------:R-:W-:Y:S01]  /*78e0*/  ISETP.NE.AND P0, PT, R62, RZ, PT ;  /* 0x000000ff3e00720c */ /* 0x000fe20003f05270 */
[----:B------:R-:W-:Y:S01]  /*78f0*/  IMAD.U32 R2, RZ, RZ, UR52 ;  /* 0x00000034ff027e24 */ /* 0x000fe2000f8e00ff */
[----:B------:R-:W-:Y:S01]  /*7900*/  UIADD3 UR4, UPT, UPT, UR52, 0x1, URZ ;  /* 0x0000000134047890 */ /* 0x000fe2000fffe0ff */
[----:B------:R-:W-:Y:S03]  /*7910*/  IMAD.U32 R0, RZ, RZ, UR54 ;  /* 0x00000036ff007e24 */ /* 0x000fe6000f8e00ff */
[----:B------:R-:W-:Y:S04]  /*7920*/  UISETP.NE.AND UP0, UPT, UR4, 0x3, UPT ;  /* 0x000000030400788c */ /* 0x000fe8000bf05270 */
[----:B------:R-:W-:Y:S03]  /*7930*/  USEL UR52, UR4, URZ, UP0 ;  /* 0x000000ff04347287 */ /* 0x000fe60008000000 */
[----:B------:R-:W-:Y:S05]  /*7940*/  @P0 LEA R2, R2, UR44, 0x3 ;  /* 0x0000002c02020c11 */ /* 0x000fea000f8e18ff */
[----:B------:R-:W-:Y:S05]  /*7950*/  @P0 VIADD R2, R2, 0x78 ;  /* 0x0000007802020836 */ /* 0x000fea0000000000 */
[----:B------:R-:W-:Y:S04]  /*7960*/  @P0 PRMT R0, R0, 0x654, R2 ;  /* 0x0000065400000816 */ /* 0x000fe80000000002 */
[----:B------:R2:W-:Y:S03]  /*7970*/  @P0 SYNCS.ARRIVE.TRANS64.RED.A1T0 RZ, [R0+URZ], RZ ;  /* 0x000000ff00ff09a7 */ /* 0x0005e600081004ff */
.L_x_122:
[----:B------:R-:W-:Y:S01]  /*7980*/  R2UR UR6, R61 ;  /* 0x000000003d0672ca */ /* 0x000fe200000e0000 */
[----:B------:R-:W-:Y:S01]  /*7990*/  UIADD3 UR53, UPT, UPT, UR53, 0x2, URZ ;  /* 0x0000000235357890 */ /* 0x000fe2000fffe0ff */
[----:B------:R-:W-:Y:S02]  /*79a0*/  R2UR UR5, R51 ;  /* 0x00000000330572ca */ /* 0x000fe400000e0000 */
[----:B------:R-:W-:Y:S02]  /*79b0*/  R2UR UR4, R52 ;  /* 0x00000000340472ca */ /* 0x000fe400000e0000 */
[----:B------:R-:W-:Y:S02]  /*79c0*/  R2UR UR36, R59 ;  /* 0x000000003b2472ca */ /* 0x000fe400000e0000 */
[----:B------:R-:W-:Y:S02]  /*79d0*/  ISETP.NE.AND P0, PT, R54, 0x2, PT ;  /* 0x000000023600780c */ /* 0x000fe40003f05270 */
[----:B------:R-:W-:Y:S02]  /*79e0*/  ISETP.NE.AND P1, PT, R22, 0x4, PT ;  /* 0x000000041600780c */ /* 0x000fe40003f25270 */
[----:B------:R-:W-:Y:S01]  /*79f0*/  SEL R2, RZ, 0x1, P0 ;  /* 0x00000001ff027807 */ /* 0x000fe20000000000 */
[----:B------:R-:W-:Y:S01]  /*7a00*/  UISETP.NE.AND UP0, UPT, UR6, URZ, UPT ;  /* 0x000000ff0600728c */ /* 0x000fe2000bf05270 */
[----:B--2---:R-:W-:Y:S01]  /*7a10*/  SEL R0, RZ, 0x1, P1 ;  /* 0x00000001ff007807 */ /* 0x004fe20000800000 */
[----:B------:R-:W-:Y:S01]  /*7a20*/  UIADD3 UR26, UPT, UPT, UR37, UR5, URZ ;  /* 0x00000005251a7290 */ /* 0x000fe2000fffe0ff */
[----:B------:R-:W-:Y:S01]  /*7a30*/  LOP3.LUT R55, R55, R2, RZ, 0x3c, !PT ;  /* 0x0000000237377212 */ /* 0x000fe200078e3cff */
[----:B------:R-:W-:Y:S01]  /*7a40*/  UIADD3 UR25, UPT, UPT, UR38, UR4, URZ ;  /* 0x0000000426197290 */ /* 0x000fe2000fffe0ff */
[----:B------:R-:W-:Y:S02]  /*7a50*/  LOP3.LUT R56, R56, R0, RZ, 0x3c, !PT ;  /* 0x0000000038387212 */ /* 0x000fe400078e3cff */
[----:B------:R-:W-:Y:S02]  /*7a60*/  SEL R54, R54, RZ, P0 ;  /* 0x000000ff36367207 */ /* 0x000fe40000000000 */
[----:B------:R-:W-:Y:S01]  /*7a70*/  SEL R22, R22, RZ, P1 ;  /* 0x000000ff16167207 */ /* 0x000fe20000800000 */
[----:B------:R-:W-:Y:S06]  /*7a80*/  BRA.U UP0, `(.L_x_123) ;  /* 0xffffffdd00787547 */ /* 0x000fec000b83ffff */
[----:B------:R-:W2:Y:S01]  /*7a90*/  LDCU.64 UR4, c[0x0][0x888] ;  /* 0x00011100ff0477ac */ /* 0x000ea20008000a00 */
[----:B------:R-:W3:Y:S01]  /*7aa0*/  LDCU.64 UR6, c[0x0][0x890] ;  /* 0x00011200ff0677ac */ /* 0x000ee20008000a00 */
[----:B--2---:R-:W-:Y:S02]  /*7ab0*/  ISETP.NE.U32.AND P2, PT, RZ, UR4, PT ;  /* 0x00000004ff007c0c */ /* 0x004fe4000bf45070 */
[----:B---3--:R-:W-:Y:S02]  /*7ac0*/  ISETP.NE.U32.AND P1, PT, RZ, UR6, PT ;  /* 0x00000006ff007c0c */ /* 0x008fe4000bf25070 */
[----:B------:R-:W-:Y:S02]  /*7ad0*/  ISETP.NE.AND.EX P2, PT, RZ, UR5, PT, P2 ;  /* 0x00000005ff007c0c */ /* 0x000fe4000bf45320 */
[----:B------:R-:W-:-:S13]  /*7ae0*/  ISETP.NE.AND.EX P0, PT, RZ, UR7, PT, P1 ;  /* 0x00000007ff007c0c */ /* 0x000fda000bf05310 */
[----:B------:R-:W-:Y:S05]  /*7af0*/  @P2 BRA P0, `(.L_x_124) ;  /* 0x00000000003c2947 */ /* 0x000fea0000000000 */
[----:B------:R-:W-:-:S13]  /*7b00*/  ISETP.NE.AND.EX P1, PT, RZ, UR7, PT, P1 ;  /* 0x00000007ff007c0c */ /* 0x000fda000bf25310 */
[----:B------:R-:W-:Y:S05]  /*7b10*/  @P1 BRA `(.L_x_125) ;  /* 0x00000000000c1947 */ /* 0x000fea0003800000 */
[----:B------:R-:W-:-:S13]  /*7b20*/  FSETP.NEU.AND P0, PT, R26, RZ, PT ;  /* 0x000000ff1a00720b */ /* 0x000fda0003f0d000 */
[----:B------:R-:W-:Y:S05]  /*7b30*/  @!P0 EXIT ;  /* 0x000000000000894d */ /* 0x000fea0003800000 */
[----:B------:R-:W-:Y:S05]  /*7b40*/  BRA `(.L_x_124) ;  /* 0x0000000000287947 */ /* 0x000fea0003800000 */
.L_x_125:
[----:B------:R-:W-:Y:S01]  /*7b50*/  ISETP.NE.AND P0, PT, R53, RZ, PT ;  /* 0x000000ff3500720c */ /* 0x000fe20003f05270 */
[----:B------:R-:W-:-:S12]  /*7b60*/  BSSY.RECONVERGENT B0, `(.L_x_124) ;  /* 0x0000008000007945 */ /* 0x000fd80003800200 */
[----:B------:R-:W-:Y:S05]  /*7b70*/  @P0 BRA `(.L_x_126) ;  /* 0x0000000000100947 */ /* 0x000fea0003800000 */
[----:B------:R-:W-:-:S04]  /*7b80*/  ISETP.NE.U32.AND P0, PT, RZ, UR4, PT ;  /* 0x00000004ff007c0c */ /* 0x000fc8000bf05070 */
[----:B------:R-:W-:-:S13]  /*7b90*/  ISETP.NE.AND.EX P0, PT, RZ, UR5, PT, P0 ;  /* 0x00000005ff007c0c */ /* 0x000fda000bf05300 */
[----:B------:R-:W-:Y:S05]  /*7ba0*/  @!P0 EXIT ;  /* 0x000000000000894d */ /* 0x000fea0003800000 */
[----:B------:R-:W-:Y:S05]  /*7bb0*/  BRA `(.L_x_127) ;  /* 0x0000000000087947 */ /* 0x000fea0003800000 */
.L_x_126:
[----:B------:R-:W-:-:S13]  /*7bc0*/  FSETP.NEU.AND P0, PT, R26, RZ, PT ;  /* 0x000000ff1a00720b */ /* 0x000fda0003f0d000 */
[----:B------:R-:W-:Y:S05]  /*7bd0*/  @!P0 EXIT ;  /* 0x000000000000894d */ /* 0x000fea0003800000 */
.L_x_127:
[----:B------:R-:W-:Y:S05]  /*7be0*/  BSYNC.RECONVERGENT B0 ;  /* 0x0000000000007941 */ /* 0x000fea0003800200 */
.L_x_124:
[----:B------:R-:W-:Y:S01]  /*7bf0*/  ULEA UR6, UR52, UR44, 0x3 ;  /* 0x0000002c34067291 */ /* 0x000fe2000f8e18ff */
[----:B------:R-:W-:-:S04]  /*7c00*/  DEPBAR.LE SB0, 0x0 ;  /* 0x000080000000791a */ /* 0x000fc80000000000 */
[----:B------:R-:W-:-:S04]  /*7c10*/  UIADD3 UR6, UPT, UPT, UR6, 0x78, URZ ;  /* 0x0000007806067890 */ /* 0x000fc8000fffe0ff */
[----:B------:R-:W-:-:S09]  /*7c20*/  UPRMT UR6, UR54, 0x654, UR6 ;  /* 0x0000065436067896 */ /* 0x000fd20008000006 */
[----:B------:R-:W-:Y:S01]  /*7c30*/  SYNCS.ARRIVE.TRANS64.RED.A1T0 RZ, [UR6], RZ ;  /* 0x000000ffffff79a7 */ /* 0x000fe20008100406 */
[----:B------:R-:W-:Y:S05]  /*7c40*/  EXIT ;  /* 0x000000000000794d */ /* 0x000fea0003800000 */
.L_x_24:
[----:B--2---:R2:W3:Y:S02]  /*7c50*/  SYNCS.PHASECHK.TRANS64.TRYWAIT P0, [R0+URZ+0x110], R2 ;  /* 0x00011002000075a7 */ /* 0x0044e400080011ff */
[----:B---3--:R-:W-:Y:S05]  /*7c60*/  @!P0 NANOSLEEP.SYNCS 0x989680 ;  /* 0x009896800000895d */ /* 0x008fea0003900000 */
[----:B------:R-:W3:Y:S02]  /*7c70*/  @!P0 SYNCS.PHASECHK.TRANS64 P0, [R0+URZ+0x110], R2 ;  /* 0x00011002000085a7 */ /* 0x000ee400080010ff */
[----:B---3--:R-:W-:Y:S05]  /*7c80*/  @!P0 BRA `(.L_x_24) ;  /* 0xfffffffc00f08947 */ /* 0x008fea000383ffff */
[----:B------:R-:W-:Y:S05]  /*7c90*/  BRA `(.L_x_128) ;  /* 0xffffff9c00947947 */ /* 0x000fea000383ffff */
.L_x_27:
[----:B-1----:R-:W-:-:S07]  /*7ca0*/  MOV R0, UR33 ;  /* 0x0000002100007c02 */ /* 0x002fce0008000f00 */
.L_x_129:
[----:B-1----:R1:W2:Y:S02]  /*7cb0*/  SYNCS.PHASECHK.TRANS64.TRYWAIT P0, [R0+URZ+0x30], R3 ;  /* 0x00003003000075a7 */ /* 0x0022a400080011ff */
[----:B--2---:R-:W-:Y:S05]  /*7cc0*/  @!P0 NANOSLEEP.SYNCS 0x989680 ;  /* 0x009896800000895d */ /* 0x004fea0003900000 */
[----:B------:R-:W2:Y:S02]  /*7cd0*/  @!P0 SYNCS.PHASECHK.TRANS64 P0, [R0+URZ+0x30], R3 ;  /* 0x00003003000085a7 */ /* 0x000ea400080010ff */
[----:B--2---:R-:W-:Y:S05]  /*7ce0*/  @!P0 BRA `(.L_x_129) ;  /* 0xfffffffc00f08947 */ /* 0x004fea000383ffff */
[----:B------:R-:W-:Y:S05]  /*7cf0*/  BRA `(.L_x_26) ;  /* 0xffffff9c00e07947 */ /* 0x000fea000383ffff */
.L_x_36:
[----:B-1----:R-:W-:-:S07]  /*7d00*/  MOV R0, UR33 ;  /* 0x0000002100007c02 */ /* 0x002fce0008000f00 */
.L_x_130:
[----:B-1----:R1:W2:Y:S02]  /*7d10*/  SYNCS.PHASECHK.TRANS64.TRYWAIT P0, [R0+URZ+0x30], R3 ;  /* 0x00003003000075a7 */ /* 0x0022a400080011ff */
[----:B--2---:R-:W-:Y:S05]  /*7d20*/  @!P0 NANOSLEEP.SYNCS 0x989680 ;  /* 0x009896800000895d */ /* 0x004fea0003900000 */
[----:B------:R-:W2:Y:S02]  /*7d30*/  @!P0 SYNCS.PHASECHK.TRANS64 P0, [R0+URZ+0x30], R3 ;  /* 0x00003003000085a7 */ /* 0x000ea400080010ff */
[----:B--2---:R-:W-:Y:S05]  /*7d40*/  @!P0 BRA `(.L_x_130) ;  /* 0xfffffffc00f08947 */ /* 0x004fea000383ffff */
[----:B------:R-:W-:Y:S05]  /*7d50*/  BRA `(.L_x_35) ;  /* 0xffffffa000f07947 */ /* 0x000fea000383ffff */
.L_x_43:
[----:B-1----:R1:W4:Y:S02]  /*7d60*/  SYNCS.PHASECHK.TRANS64.TRYWAIT P0, [R3+URZ+0xa0], R0 ;  /* 0x0000a000030075a7 */ /* 0x00232400080011ff */
[----:B----4-:R-:W-:Y:S05]  /*7d70*/  @!P0 NANOSLEEP.SYNCS 0x989680 ;  /* 0x009896800000895d */ /* 0x010fea0003900000 */
[----:B------:R-:W4:Y:S02]  /*7d80*/  @!P0 SYNCS.PHASECHK.TRANS64 P0, [R3+URZ+0xa0], R0 ;  /* 0x0000a000030085a7 */ /* 0x000f2400080010ff */
[----:B----4-:R-:W-:Y:S05]  /*7d90*/  @!P0 BRA `(.L_x_43) ;  /* 0xfffffffc00f08947 */ /* 0x010fea000383ffff */
[----:B------:R-:W-:Y:S05]  /*7da0*/  BRA `(.L_x_131) ;  /* 0xffffffa400e07947 */ /* 0x000fea000383ffff */
.L_x_47:
[----:B------:R-:W-:-:S07]  /*7db0*/  MOV R0, UR4 ;  /* 0x0000000400007c02 */ /* 0x000fce0008000f00 */
.L_x_132:
[----:B-1----:R1:W2:Y:S02]  /*7dc0*/  SYNCS.PHASECHK.TRANS64.TRYWAIT P0, [R0+URZ], R2 ;  /* 0x00000002000075a7 */ /* 0x0022a400080011ff */
[----:B--2---:R-:W-:Y:S05]  /*7dd0*/  @!P0 NANOSLEEP.SYNCS 0x989680 ;  /* 0x009896800000895d */ /* 0x004fea0003900000 */
[----:B------:R-:W2:Y:S02]  /*7de0*/  @!P0 SYNCS.PHASECHK.TRANS64 P0, [R0+URZ], R2 ;  /* 0x00000002000085a7 */ /* 0x000ea400080010ff */
[----:B--2---:R-:W-:Y:S05]  /*7df0*/  @!P0 BRA `(.L_x_132) ;  /* 0xfffffffc00f08947 */ /* 0x004fea000383ffff */
[----:B------:R-:W-:Y:S05]  /*7e00*/  BRA `(.L_x_133) ;  /* 0xffffffac008c7947 */ /* 0x000fea000383ffff */
.L_x_48:
[----:B------:R-:W-:-:S07]  /*7e10*/  MOV R0, UR5 ;  /* 0x0000000500007c02 */ /* 0x000fce0008000f00 */
.L_x_134:
[----:B-1----:R1:W2:Y:S02]  /*7e20*/  SYNCS.PHASECHK.TRANS64.TRYWAIT P0, [R0+URZ], R3 ;  /* 0x00000003000075a7 */ /* 0x0022a400080011ff */
[----:B--2---:R-:W-:Y:S05]  /*7e30*/  @!P0 NANOSLEEP.SYNCS 0x989680 ;  /* 0x009896800000895d */ /* 0x004fea0003900000 */
[----:B------:R-:W2:Y:S02]  /*7e40*/  @!P0 SYNCS.PHASECHK.TRANS64 P0, [R0+URZ], R3 ;  /* 0x00000003000085a7 */ /* 0x000ea400080010ff */
[----:B--2---:R-:W-:Y:S05]  /*7e50*/  @!P0 BRA `(.L_x_134) ;  /* 0xfffffffc00f08947 */ /* 0x004fea000383ffff */
[----:B------:R-:W-:Y:S05]  /*7e60*/  BRA `(.L_x_135) ;  /* 0xffffffac00987947 */ /* 0x000fea000383ffff */
.L_x_49:
[----:B------:R-:W-:-:S07]  /*7e70*/  MOV R0, UR5 ;  /* 0x0000000500007c02 */ /* 0x000fce0008000f00 */
.L_x_136:
[----:B-1----:R1:W2:Y:S02]  /*7e80*/  SYNCS.PHASECHK.TRANS64.TRYWAIT P0, [R0+URZ], R3 ;  /* 0x00000003000075a7 */ /* 0x0022a400080011ff */
[----:B--2---:R-:W-:Y:S05]  /*7e90*/  @!P0 NANOSLEEP.SYNCS 0x989680 ;  /* 0x009896800000895d */ /* 0x004fea0003900000 */
[----:B------:R-:W2:Y:S02]  /*7ea0*/  @!P0 SYNCS.PHASECHK.TRANS64 P0, [R0+URZ], R3 ;  /* 0x00000003000085a7 */ /* 0x000ea400080010ff */
[----:B--2---:R-:W-:Y:S05]  /*7eb0*/  @!P0 BRA `(.L_x_136) ;  /* 0xfffffffc00f08947 */ /* 0x004fea000383ffff */
[----:B------:R-:W-:Y:S05]  /*7ec0*/  BRA `(.L_x_137) ;  /* 0xffffffac00a47947 */ /* 0x000fea000383ffff */
.L_x_50:
[----:B------:R-:W-:-:S07]  /*7ed0*/  MOV R0, UR5 ;  /* 0x0000000500007c02 */ /* 0x000fce0008000f00 */
.L_x_138:
[----:B-1----:R1:W2:Y:S02]  /*7ee0*/  SYNCS.PHASECHK.TRANS64.TRYWAIT P0, [R0+URZ], R3 ;  /* 0x00000003000075a7 */ /* 0x0022a400080011ff */
[----:B--2---:R-:W-:Y:S05]  /*7ef0*/  @!P0 NANOSLEEP.SYNCS 0x989680 ;  /* 0x009896800000895d */ /* 0x004fea0003900000 */
[----:B------:R-:W2:Y:S02]  /*7f00*/  @!P0 SYNCS.PHASECHK.TRANS64 P0, [R0+URZ], R3 ;  /* 0x00000003000085a7 */ /* 0x000ea400080010ff */
[----:B--2---:R-:W-:Y:S05]  /*7f10*/  @!P0 BRA `(.L_x_138) ;  /* 0xfffffffc00f08947 */ /* 0x004fea000383ffff */
[----:B------:R-:W-:Y:S05]  /*7f20*/  BRA `(.L_x_139) ;  /* 0xffffffac00b07947 */ /* 0x000fea000383ffff */
.L_x_51:
[----:B------:R-:W-:-:S07]  /*7f30*/  MOV R0, UR5 ;  /* 0x0000000500007c02 */ /* 0x000fce0008000f00 */
.L_x_140:
[----:B-1----:R1:W2:Y:S02]  /*7f40*/  SYNCS.PHASECHK.TRANS64.TRYWAIT P0, [R0+URZ], R3 ;  /* 0x00000003000075a7 */ /* 0x0022a400080011ff */
[----:B--2---:R-:W-:Y:S05]  /*7f50*/  @!P0 NANOSLEEP.SYNCS 0x989680 ;  /* 0x009896800000895d */ /* 0x004fea0003900000 */
[----:B------:R-:W2:Y:S02]  /*7f60*/  @!P0 SYNCS.PHASECHK.TRANS64 P0, [R0+URZ], R3 ;  /* 0x00000003000085a7 */ /* 0x000ea400080010ff */
[----:B--2---:R-:W-:Y:S05]  /*7f70*/  @!P0 BRA `(.L_x_140) ;  /* 0xfffffffc00f08947 */ /* 0x004fea000383ffff */
[----:B------:R-:W-:Y:S05]  /*7f80*/  BRA `(.L_x_141) ;  /* 0xffffffac00bc7947 */ /* 0x000fea000383ffff */
.L_x_54:
[----:B--2---:R2:W3:Y:S02]  /*7f90*/  SYNCS.PHASECHK.TRANS64.TRYWAIT P0, [R2+URZ+0x100], R4 ;  /* 0x00010004020075a7 */ /* 0x0044e400080011ff */
[----:B---3--:R-:W-:Y:S05]  /*7fa0*/  @!P0 NANOSLEEP.SYNCS 0x989680 ;  /* 0x009896800000895d */ /* 0x008fea0003900000 */
[----:B------:R-:W3:Y:S02]  /*7fb0*/  @!P0 SYNCS.PHASECHK.TRANS64 P0, [R2+URZ+0x100], R4 ;  /* 0x00010004020085a7 */ /* 0x000ee400080010ff */
[----:B---3--:R-:W-:Y:S05]  /*7fc0*/  @!P0 BRA `(.L_x_54) ;  /* 0xfffffffc00f08947 */ /* 0x008fea000383ffff */
[----:B------:R-:W-:Y:S05]  /*7fd0*/  BRA `(.L_x_142) ;  /* 0xffffffb000187947 */ /* 0x000fea000383ffff */
.L_x_55:
[----:B------:R-:W-:-:S07]  /*7fe0*/  MOV R2, UR4 ;  /* 0x0000000400027c02 */ /* 0x000fce0008000f00 */
.L_x_143:
[----:B--2---:R2:W3:Y:S02]  /*7ff0*/  SYNCS.PHASECHK.TRANS64.TRYWAIT P0, [R2+URZ+0xb0], R5 ;  /* 0x0000b005020075a7 */ /* 0x0044e400080011ff */
[----:B---3--:R-:W-:Y:S05]  /*8000*/  @!P0 NANOSLEEP.SYNCS 0x989680 ;  /* 0x009896800000895d */ /* 0x008fea0003900000 */
[----:B------:R-:W3:Y:S02]  /*8010*/  @!P0 SYNCS.PHASECHK.TRANS64 P0, [R2+URZ+0xb0], R5 ;  /* 0x0000b005020085a7 */ /* 0x000ee400080010ff */
[----:B---3--:R-:W-:Y:S05]  /*8020*/  @!P0 BRA `(.L_x_143) ;  /* 0xfffffffc00f08947 */ /* 0x008fea000383ffff */
[----:B------:R-:W-:Y:S05]  /*8030*/  BRA `(.L_x_144) ;  /* 0xffffffb000287947 */ /* 0x000fea000383ffff */
.L_x_56:
[----:B--2---:R2:W3:Y:S02]  /*8040*/  SYNCS.PHASECHK.TRANS64.TRYWAIT P1, [R2+URZ+0xa0], R4 ;  /* 0x0000a004020075a7 */ /* 0x0044e400080211ff */
[----:B---3--:R-:W-:Y:S05]  /*8050*/  @!P1 NANOSLEEP.SYNCS 0x989680 ;  /* 0x009896800000995d */ /* 0x008fea0003900000 */
[----:B------:R-:W3:Y:S02]  /*8060*/  @!P1 SYNCS.PHASECHK.TRANS64 P1, [R2+URZ+0xa0], R4 ;  /* 0x0000a004020095a7 */ /* 0x000ee400080210ff */
[----:B---3--:R-:W-:Y:S05]  /*8070*/  @!P1 BRA `(.L_x_56) ;  /* 0xfffffffc00f09947 */ /* 0x008fea000383ffff */
[----:B------:R-:W-:Y:S05]  /*8080*/  BRA `(.L_x_145) ;  /* 0xffffffb000587947 */ /* 0x000fea000383ffff */
.L_x_59:
[----:B------:R-:W-:-:S07]  /*8090*/  MOV R0, UR4 ;  /* 0x0000000400007c02 */ /* 0x000fce0008000f00 */
.L_x_146:
[----:B--2---:R2:W3:Y:S02]  /*80a0*/  SYNCS.PHASECHK.TRANS64.TRYWAIT P0, [R0+URZ+0xb0], R2 ;  /* 0x0000b002000075a7 */ /* 0x0044e400080011ff */
[----:B---3--:R-:W-:Y:S05]  /*80b0*/  @!P0 NANOSLEEP.SYNCS 0x989680 ;  /* 0x009896800000895d */ /* 0x008fea0003900000 */
[----:B------:R-:W3:Y:S02]  /*80c0*/  @!P0 SYNCS.PHASECHK.TRANS64 P0, [R0+URZ+0xb0], R2 ;  /* 0x0000b002000085a7 */ /* 0x000ee400080010ff */
[----:B---3--:R-:W-:Y:S05]  /*80d0*/  @!P0 BRA `(.L_x_146) ;  /* 0xfffffffc00f08947 */ /* 0x008fea000383ffff */
[----:B------:R-:W-:Y:S05]  /*80e0*/  BRA `(.L_x_58) ;  /* 0xffffffb000ac7947 */ /* 0x000fea000383ffff */
.L_x_66:
[----:B-1----:R1:W2:Y:S02]  /*80f0*/  SYNCS.PHASECHK.TRANS64.TRYWAIT P1, [R0+URZ+0xa0], R2 ;  /* 0x0000a002000075a7 */ /* 0x0022a400080211ff */
[----:B--2---:R-:W-:Y:S05]  /*8100*/  @!P1 NANOSLEEP.SYNCS 0x989680 ;  /* 0x009896800000995d */ /* 0x004fea0003900000 */
[----:B------:R-:W2:Y:S02]  /*8110*/  @!P1 SYNCS.PHASECHK.TRANS64 P1, [R0+URZ+0xa0], R2 ;  /* 0x0000a002000095a7 */ /* 0x000ea400080210ff */
[----:B--2---:R-:W-:Y:S05]  /*8120*/  @!P1 BRA `(.L_x_66) ;  /* 0xfffffffc00f09947 */ /* 0x004fea000383ffff */
[----:B------:R-:W-:Y:S05]  /*8130*/  BRA `(.L_x_147) ;  /* 0xffffffb800407947 */ /* 0x000fea000383ffff */
.L_x_67:
[----:B------:R-:W-:-:S07]  /*8140*/  MOV R2, UR46 ;  /* 0x0000002e00027c02 */ /* 0x000fce0008000f00 */
.L_x_148:
[----:B-1----:R1:W2:Y:S02]  /*8150*/  SYNCS.PHASECHK.TRANS64.TRYWAIT P0, [R2+URZ+0xe0], R0 ;  /* 0x0000e000020075a7 */ /* 0x0022a400080011ff */
[----:B--2---:R-:W-:Y:S05]  /*8160*/  @!P0 NANOSLEEP.SYNCS 0x989680 ;  /* 0x009896800000895d */ /* 0x004fea0003900000 */
[----:B------:R-:W2:Y:S02]  /*8170*/  @!P0 SYNCS.PHASECHK.TRANS64 P0, [R2+URZ+0xe0], R0 ;  /* 0x0000e000020085a7 */ /* 0x000ea400080010ff */
[----:B--2---:R-:W-:Y:S05]  /*8180*/  @!P0 BRA `(.L_x_148) ;  /* 0xfffffffc00f08947 */ /* 0x004fea000383ffff */
[----:B------:R-:W-:Y:S05]  /*8190*/  BRA `(.L_x_149) ;  /* 0xffffffb800907947 */ /* 0x000fea000383ffff */
.L_x_70:
[----:B------:R-:W-:Y:S07]  /*81a0*/  MOV R0, UR7 ;  /* 0x0000000700007c02 */ /* 0x000fee0008000f00 */
.L_x_150:
[----:B-1----:R1:W2:Y:S02]  /*81b0*/  SYNCS.PHASECHK.TRANS64.TRYWAIT P0, [R0+URZ], R2 ;  /* 0x00000002000075a7 */ /* 0x0022a400080011ff */
[----:B--2---:R-:W-:Y:S05]  /*81c0*/  @!P0 NANOSLEEP.SYNCS 0x989680 ;  /* 0x009896800000895d */ /* 0x004fea0003900000 */
[----:B------:R-:W2:Y:S02]  /*81d0*/  @!P0 SYNCS.PHASECHK.TRANS64 P0, [R0+URZ], R2 ;  /* 0x00000002000085a7 */ /* 0x000ea400080010ff */
[----:B--2---:R-:W-:Y:S05]  /*81e0*/  @!P0 BRA `(.L_x_150) ;  /* 0xfffffffc00f08947 */ /* 0x004fea000383ffff */
[----:B------:R-:W-:Y:S05]  /*81f0*/  BRA `(.L_x_69) ;  /* 0xffffffb800ac7947 */ /* 0x000fea000383ffff */
.L_x_73:
[----:B------:R-:W-:-:S07]  /*8200*/  MOV R0, UR4 ;  /* 0x0000000400007c02 */ /* 0x000fce0008000f00 */
.L_x_151:
[----:B--2---:R2:W4:Y:S02]  /*8210*/  SYNCS.PHASECHK.TRANS64.TRYWAIT P0, [R0+URZ], R2 ;  /* 0x00000002000075a7 */ /* 0x00452400080011ff */
[----:B----4-:R-:W-:Y:S05]  /*8220*/  @!P0 NANOSLEEP.SYNCS 0x989680 ;  /* 0x009896800000895d */ /* 0x010fea0003900000 */
[----:B------:R-:W4:Y:S02]  /*8230*/  @!P0 SYNCS.PHASECHK.TRANS64 P0, [R0+URZ], R2 ;  /* 0x00000002000085a7 */ /* 0x000f2400080010ff */
[----:B----4-:R-:W-:Y:S05]  /*8240*/  @!P0 BRA `(.L_x_151) ;  /* 0xfffffffc00f08947 */ /* 0x010fea000383ffff */
[----:B------:R-:W-:Y:S05]  /*8250*/  BRA `(.L_x_152) ;  /* 0xffffffbc00d87947 */ /* 0x000fea000383ffff */
.L_x_74:
[----:B------:R-:W-:-:S07]  /*8260*/  MOV R0, UR5 ;  /* 0x0000000500007c02 */ /* 0x000fce0008000f00 */
.L_x_153:
[----:B-1----:R1:W2:Y:S02]  /*8270*/  SYNCS.PHASECHK.TRANS64.TRYWAIT P0, [R0+URZ], R3 ;  /* 0x00000003000075a7 */ /* 0x0022a400080011ff */
[----:B--2---:R-:W-:Y:S05]  /*8280*/  @!P0 NANOSLEEP.SYNCS 0x989680 ;  /* 0x009896800000895d */ /* 0x004fea0003900000 */
[----:B------:R-:W2:Y:S02]  /*8290*/  @!P0 SYNCS.PHASECHK.TRANS64 P0, [R0+URZ], R3 ;  /* 0x00000003000085a7 */ /* 0x000ea400080010ff */
[----:B--2---:R-:W-:Y:S05]  /*82a0*/  @!P0 BRA `(.L_x_153) ;  /* 0xfffffffc00f08947 */ /* 0x004fea000383ffff */
[----:B------:R-:W-:Y:S05]  /*82b0*/  BRA `(.L_x_154) ;  /* 0xffffffbc00e47947 */ /* 0x000fea000383ffff */
.L_x_75:
[----:B------:R-:W-:-:S07]  /*82c0*/  MOV R0, UR5 ;  /* 0x0000000500007c02 */ /* 0x000fce0008000f00 */
.L_x_155:
[----:B-1----:R1:W2:Y:S02]  /*82d0*/  SYNCS.PHASECHK.TRANS64.TRYWAIT P0, [R0+URZ], R3 ;  /* 0x00000003000075a7 */ /* 0x0022a400080011ff */
[----:B--2---:R-:W-:Y:S05]  /*82e0*/  @!P0 NANOSLEEP.SYNCS 0x989680 ;  /* 0x009896800000895d */ /* 0x004fea0003900000 */
[----:B------:R-:W2:Y:S02]  /*82f0*/  @!P0 SYNCS.PHASECHK.TRANS64 P0, [R0+URZ], R3 ;  /* 0x00000003000085a7 */ /* 0x000ea400080010ff */
[----:B--2---:R-:W-:Y:S05]  /*8300*/  @!P0 BRA `(.L_x_155) ;  /* 0xfffffffc00f08947 */ /* 0x004fea000383ffff */
[----:B------:R-:W-:Y:S05]  /*8310*/  BRA `(.L_x_156) ;  /* 0xffffffbc00f07947 */ /* 0x000fea000383ffff */
.L_x_76:
[----:B-1----:R-:W-:-:S07]  /*8320*/  MOV R0, UR4 ;  /* 0x0000000400007c02 */ /* 0x002fce0008000f00 */
.L_x_157:
[----:B-1----:R1:W2:Y:S02]  /*8330*/  SYNCS.PHASECHK.TRANS64.TRYWAIT P0, [R0+URZ], R2 ;  /* 0x00000002000075a7 */ /* 0x0022a400080011ff */
[----:B--2---:R-:W-:Y:S05]  /*8340*/  @!P0 NANOSLEEP.SYNCS 0x989680 ;  /* 0x009896800000895d */ /* 0x004fea0003900000 */
[----:B------:R-:W2:Y:S02]  /*8350*/  @!P0 SYNCS.PHASECHK.TRANS64 P0, [R0+URZ], R2 ;  /* 0x00000002000085a7 */ /* 0x000ea400080010ff */
[----:B--2---:R-:W-:Y:S05]  /*8360*/  @!P0 BRA `(.L_x_157) ;  /* 0xfffffffc00f08947 */ /* 0x004fea000383ffff */
[----:B------:R-:W-:Y:S05]  /*8370*/  BRA `(.L_x_158) ;  /* 0xffffffbc00fc7947 */ /* 0x000fea000383ffff */
.L_x_81:
[----:B---3--:R3:W4:Y:S02]  /*8380*/  SYNCS.PHASECHK.TRANS64.TRYWAIT P0, [R12+URZ+0xa0], R0 ;  /* 0x0000a0000c0075a7 */ /* 0x00872400080011ff */
[----:B----4-:R-:W-:Y:S05]  /*8390*/  @!P0 NANOSLEEP.SYNCS 0x989680 ;  /* 0x009896800000895d */ /* 0x010fea0003900000 */
[----:B------:R-:W4:Y:S02]  /*83a0*/  @!P0 SYNCS.PHASECHK.TRANS64 P0, [R12+URZ+0xa0], R0 ;  /* 0x0000a0000c0085a7 */ /* 0x000f2400080010ff */
[----:B----4-:R-:W-:Y:S05]  /*83b0*/  @!P0 BRA `(.L_x_81) ;  /* 0xfffffffc00f08947 */ /* 0x010fea000383ffff */
[----:B------:R-:W-:Y:S05]  /*83c0*/  BRA `(.L_x_159) ;  /* 0xffffffc4000c7947 */ /* 0x000fea000383ffff */
.L_x_84:
[----:B-1----:R-:W-:Y:S07]  /*83d0*/  MOV R0, UR24 ;  /* 0x0000001800007c02 */ /* 0x002fee0008000f00 */
.L_x_160:
[----:B-1----:R1:W3:Y:S02]  /*83e0*/  SYNCS.PHASECHK.TRANS64.TRYWAIT P2, [R0+URZ+0x98], R6 ;  /* 0x00009806000075a7 */ /* 0x0022e400080411ff */
[----:B---3--:R-:W-:Y:S05]  /*83f0*/  @!P2 NANOSLEEP.SYNCS 0x989680 ;  /* 0x009896800000a95d */ /* 0x008fea0003900000 */
[----:B------:R-:W3:Y:S02]  /*8400*/  @!P2 SYNCS.PHASECHK.TRANS64 P2, [R0+URZ+0x98], R6 ;  /* 0x000098060000a5a7 */ /* 0x000ee400080410ff */
[----:B---3--:R-:W-:Y:S05]  /*8410*/  @!P2 BRA `(.L_x_160) ;  /* 0xfffffffc00f0a947 */ /* 0x008fea000383ffff */
[----:B------:R-:W-:Y:S05]  /*8420*/  BRA `(.L_x_83) ;  /* 0xffffffc800707947 */ /* 0x000fea000383ffff */
.L_x_87:
[----:B------:R-:W-:Y:S07]  /*8430*/  MOV R0, UR4 ;  /* 0x0000000400007c02 */ /* 0x000fee0008000f00 */
.L_x_161:
[----:B-1----:R1:W3:Y:S02]  /*8440*/  SYNCS.PHASECHK.TRANS64.TRYWAIT P0, [R0+URZ+0x78], R9 ;  /* 0x00007809000075a7 */ /* 0x0022e400080011ff */
[----:B---3--:R-:W-:Y:S05]  /*8450*/  @!P0 NANOSLEEP.SYNCS 0x989680 ;  /* 0x009896800000895d */ /* 0x008fea0003900000 */
[----:B------:R-:W3:Y:S02]  /*8460*/  @!P0 SYNCS.PHASECHK.TRANS64 P0, [R0+URZ+0x78], R9 ;  /* 0x00007809000085a7 */ /* 0x000ee400080010ff */
[----:B---3--:R-:W-:Y:S05]  /*8470*/  @!P0 BRA `(.L_x_161) ;  /* 0xfffffffc00f08947 */ /* 0x008fea000383ffff */
[----:B------:R-:W-:Y:S05]  /*8480*/  BRA `(.L_x_162) ;  /* 0xffffffc800d07947 */ /* 0x000fea000383ffff */
.L_x_88:
[----:B------:R-:W-:Y:S07]  /*8490*/  MOV R6, UR5 ;  /* 0x0000000500067c02 */ /* 0x000fee0008000f00 */
.L_x_163:
[----:B-1----:R1:W3:Y:S02]  /*84a0*/  SYNCS.PHASECHK.TRANS64.TRYWAIT P0, [R6+URZ+0x78], R0 ;  /* 0x00007800060075a7 */ /* 0x0022e400080011ff */
[----:B---3--:R-:W-:Y:S05]  /*84b0*/  @!P0 NANOSLEEP.SYNCS 0x989680 ;  /* 0x009896800000895d */ /* 0x008fea0003900000 */
[----:B------:R-:W3:Y:S02]  /*84c0*/  @!P0 SYNCS.PHASECHK.TRANS64 P0, [R6+URZ+0x78], R0 ;  /* 0x00007800060085a7 */ /* 0x000ee400080010ff */
[----:B---3--:R-:W-:Y:S05]  /*84d0*/  @!P0 BRA `(.L_x_163) ;  /* 0xfffffffc00f08947 */ /* 0x008fea000383ffff */
[----:B------:R-:W-:Y:S05]  /*84e0*/  BRA `(.L_x_164) ;  /* 0xffffffcc002c7947 */ /* 0x000fea000383ffff */
.L_x_90:
[----:B------:R-:W-:-:S07]  /*84f0*/  MOV R0, UR4 ;  /* 0x0000000400007c02 */ /* 0x000fce0008000f00 */
.L_x_165:
[----:B-1----:R1:W4:Y:S02]  /*8500*/  SYNCS.PHASECHK.TRANS64.TRYWAIT P0, [R0+URZ], R2 ;  /* 0x00000002000075a7 */ /* 0x00232400080011ff */
[----:B----4-:R-:W-:Y:S05]  /*8510*/  @!P0 NANOSLEEP.SYNCS 0x989680 ;  /* 0x009896800000895d */ /* 0x010fea0003900000 */
[----:B------:R-:W4:Y:S02]  /*8520*/  @!P0 SYNCS.PHASECHK.TRANS64 P0, [R0+URZ], R2 ;  /* 0x00000002000085a7 */ /* 0x000f2400080010ff */
[----:B----4-:R-:W-:Y:S05]  /*8530*/  @!P0 BRA `(.L_x_165) ;  /* 0xfffffffc00f08947 */ /* 0x010fea000383ffff */
[----:B------:R-:W-:Y:S05]  /*8540*/  BRA `(.L_x_166) ;  /* 0xffffffcc00bc7947 */ /* 0x000fea000383ffff */
.L_x_91:
[----:B------:R-:W-:-:S07]  /*8550*/  MOV R0, UR5 ;  /* 0x0000000500007c02 */ /* 0x000fce0008000f00 */
.L_x_167:
[----:B-1----:R1:W4:Y:S02]  /*8560*/  SYNCS.PHASECHK.TRANS64.TRYWAIT P0, [R0+URZ], R2 ;  /* 0x00000002000075a7 */ /* 0x00232400080011ff */
[----:B----4-:R-:W-:Y:S05]  /*8570*/  @!P0 NANOSLEEP.SYNCS 0x989680 ;  /* 0x009896800000895d */ /* 0x010fea0003900000 */
[----:B------:R-:W4:Y:S02]  /*8580*/  @!P0 SYNCS.PHASECHK.TRANS64 P0, [R0+URZ], R2 ;  /* 0x00000002000085a7 */ /* 0x000f2400080010ff */
[----:B----4-:R-:W-:Y:S05]  /*8590*/  @!P0 BRA `(.L_x_167) ;  /* 0xfffffffc00f08947 */ /* 0x010fea000383ffff */
[----:B------:R-:W-:Y:S05]  /*85a0*/  BRA `(.L_x_168) ;  /* 0xffffffcc00c87947 */ /* 0x000fea000383ffff */
.L_x_93:
[----:B--2---:R2:W4:Y:S02]  /*85b0*/  SYNCS.PHASECHK.TRANS64.TRYWAIT P0, [R0+URZ+0xa0], R2 ;  /* 0x0000a002000075a7 */ /* 0x00452400080011ff */
[----:B----4-:R-:W-:Y:S05]  /*85c0*/  @!P0 NANOSLEEP.SYNCS 0x989680 ;  /* 0x009896800000895d */ /* 0x010fea0003900000 */
[----:B------:R-:W4:Y:S02]  /*85d0*/  @!P0 SYNCS.PHASECHK.TRANS64 P0, [R0+URZ+0xa0], R2 ;  /* 0x0000a002000085a7 */ /* 0x000f2400080010ff */
[----:B----4-:R-:W-:Y:S05]  /*85e0*/  @!P0 BRA `(.L_x_93) ;  /* 0xfffffffc00f08947 */ /* 0x010fea000383ffff */
[----:B------:R-:W-:Y:S05]  /*85f0*/  BRA `(.L_x_169) ;  /* 0xffffffd000b07947 */ /* 0x000fea000383ffff */
.L_x_103:
[----:B-1----:R1:W2:Y:S02]  /*8600*/  SYNCS.PHASECHK.TRANS64.TRYWAIT P0, [R2+URZ+0x60], R4 ;  /* 0x00006004020075a7 */ /* 0x0022a400080011ff */
[----:B--2---:R-:W-:Y:S05]  /*8610*/  @!P0 NANOSLEEP.SYNCS 0x989680 ;  /* 0x009896800000895d */ /* 0x004fea0003900000 */
[----:B------:R-:W2:Y:S02]  /*8620*/  @!P0 SYNCS.PHASECHK.TRANS64 P0, [R2+URZ+0x60], R4 ;  /* 0x00006004020085a7 */ /* 0x000ea400080010ff */
[----:B--2---:R-:W-:Y:S05]  /*8630*/  @!P0 BRA `(.L_x_103) ;  /* 0xfffffffc00f08947 */ /* 0x004fea000383ffff */
[----:B------:R-:W-:Y:S05]  /*8640*/  BRA `(.L_x_102) ;  /* 0xffffffe000047947 */ /* 0x000fea000383ffff */
.L_x_105:
[----:B-1----:R1:W3:Y:S02]  /*8650*/  SYNCS.PHASECHK.TRANS64.TRYWAIT P1, [R27+URZ+0xc0], R3 ;  /* 0x0000c0031b0075a7 */ /* 0x0022e400080211ff */
[----:B---3--:R-:W-:Y:S05]  /*8660*/  @!P1 NANOSLEEP.SYNCS 0x989680 ;  /* 0x009896800000995d */ /* 0x008fea0003900000 */
[----:B------:R-:W3:Y:S02]  /*8670*/  @!P1 SYNCS.PHASECHK.TRANS64 P1, [R27+URZ+0xc0], R3 ;  /* 0x0000c0031b0095a7 */ /* 0x000ee400080210ff */
[----:B---3--:R-:W-:Y:S05]  /*8680*/  @!P1 BRA `(.L_x_105) ;  /* 0xfffffffc00f09947 */ /* 0x008fea000383ffff */
[----:B------:R-:W-:Y:S05]  /*8690*/  BRA `(.L_x_104) ;  /* 0xffffffe000547947 */ /* 0x000fea000383ffff */
.L_x_116:
[----:B-1----:R1:W2:Y:S02]  /*86a0*/  SYNCS.PHASECHK.TRANS64.TRYWAIT P0, [R2+URZ+0x60], R64 ;  /* 0x00006040020075a7 */ /* 0x0022a400080011ff */
[----:B--2---:R-:W-:Y:S05]  /*86b0*/  @!P0 NANOSLEEP.SYNCS 0x989680 ;  /* 0x009896800000895d */ /* 0x004fea0003900000 */
[----:B------:R-:W2:Y:S02]  /*86c0*/  @!P0 SYNCS.PHASECHK.TRANS64 P0, [R2+URZ+0x60], R64 ;  /* 0x00006040020085a7 */ /* 0x000ea400080010ff */
[----:B--2---:R-:W-:Y:S05]  /*86d0*/  @!P0 BRA `(.L_x_116) ;  /* 0xfffffffc00f08947 */ /* 0x004fea000383ffff */
[----:B------:R-:W-:Y:S05]  /*86e0*/  BRA `(.L_x_115) ;  /* 0xffffffe800687947 */ /* 0x000fea000383ffff */
        .weak           $__internal_0_$__cuda_sm10x_tcgen05_guardrail_trap_col_being_dealloced_not_returned_by_alloc
        .type           $__internal_0_$__cuda_sm10x_tcgen05_guardrail_trap_col_being_dealloced_not_returned_by_alloc,@function
        .size           $__internal_0_$__cuda_sm10x_tcgen05_guardrail_trap_col_being_dealloced_not_returned_by_alloc,($__internal_1_$__cuda_sm10x_tcgen05_guardrail_trap_phase_invalid_during_alloc - $__internal_0_$__cuda_sm10x_tcgen05_guardrail_trap_col_being_dealloced_not_returned_by_alloc)
$__internal_0_$__cuda_sm10x_tcgen05_guardrail_trap_col_being_dealloced_not_returned_by_alloc:
[----:B------:R-:W-:Y:S05]  /*86f0*/  BPT.TRAP 0x1 ;  /* 0x000000040000795c */ /* 0x000fea0000300000 */
[----:B------:R-:W-:-:S04]  /*8700*/  HFMA2 R3, -RZ, RZ, 0, 0 ;  /* 0x00000000ff037431 */ /* 0x000fc800000001ff */
[----:B------:R-:W-:Y:S05]  /*8710*/  RET.REL.NODEC R2 `(_ZN7cutlass13device_kernelINS_4gemm6kernel13GemmUniversalIN4cute5tupleIJiiiiEEENS1_10collective13CollectiveMmaINS1_35MainloopSm100TmaUmmaWarpSpecializedILi6ELi2ELi4ENS5_IJNS4_1CILi2EEENSA_ILi4EEENSA_ILi1EEEEEEEENS5_IJNSA_ILi64EEESG_NSA_ILi128EEEEEENS_6half_tENS5_IJlSD_lEEESJ_SK_NS4_8TiledMMAINS4_8MMA_AtomIJNS4_20SM100_MMA_F16BF16_SSISJ_SJ_fLi64ELi64ELNS4_4UMMA5MajorE0ELSP_0ELNSO_7ScaleInE0ELSQ_0EEEEEENS4_6LayoutINS5_IJSD_SD_SD_EEENS5_IJNSA_ILi0EEESV_SV_EEEEENS5_IJNS4_10UnderscoreESY_SY_EEEEENS4_23SM90_TMA_LOAD_MULTICASTENS4_14ComposedLayoutINS4_7SwizzleILi3ELi4ELi3EEENS4_18smem_ptr_flag_bitsILi16EEENST_INS5_IJNSA_ILi8EEESG_EEENS5_IJSG_SD_EEEEEEEvNS4_8identityES11_S1B_vS1C_EENS_8epilogue10collective18CollectiveEpilogueINS1E_23Sm100TmaWarpSpecializedILi3ELi2ELi16ELb1ELb0EEEJSI_NS5_IJNST_ISG_SD_EENST_INSA_ILi32EEESD_EEEEESJ_SK_SJ_SK_NS1E_6fusion15FusionCallbacksIS1I_NS1N_17LinearCombinationISJ_fSJ_fLNS_15FloatRoundStyleE2EEESI_S1M_JEEENS4_5SM1004TMEM4LOAD26SM100_TMEM_LOAD_16dp256b4xENS4_13SM90_TMA_LOADENS12_INS13_ILi2ELi4ELi3EEES16_NST_INS5_IJS17_S1K_EEENS5_IJS1K_SD_EEEEEEENS4_17SM75_U32x4_LDSM_NENS4_14SM90_TMA_STOREES22_NS4_17SM90_U32x4_STSM_NENS4_39AutoVectorizingCopyWithAssumedAlignmentILi128EEEEEEvvEEEEvNT_6ParamsE) ;  /* 0xffffff7802387950 */ /* 0x000fea0003c3ffff */
        .weak           $__internal_1_$__cuda_sm10x_tcgen05_guardrail_trap_phase_invalid_during_alloc
        .type           $__internal_1_$__cuda_sm10x_tcgen05_guardrail_trap_phase_invalid_during_alloc,@function
        .size           $__internal_1_$__cuda_sm10x_tcgen05_guardrail_trap_phase_invalid_during_alloc,($__internal_2_$__cuda_sm10x_tcgen05_guardrail_trap_unallocated_columns_being_dealloced - $__internal_1_$__cuda_sm10x_tcgen05_guardrail_trap_phase_invalid_during_alloc)
$__internal_1_$__cuda_sm10x_tcgen05_guardrail_trap_phase_invalid_during_alloc:
[----:B------:R-:W-:Y:S05]  /*8720*/  BPT.TRAP 0x1 ;  /* 0x000000040000795c */ /* 0x000fea0000300000 */
[----:B------:R-:W-:-:S04]  /*8730*/  MOV R5, 0x0 ;  /* 0x0000000000057802 */ /* 0x000fc80000000f00 */
[----:B------:R-:W-:Y:S05]  /*8740*/  RET.REL.NODEC R4 `(_ZN7cutlass13device_kernelINS_4gemm6kernel13GemmUniversalIN4cute5tupleIJiiiiEEENS1_10collective13CollectiveMmaINS1_35MainloopSm100TmaUmmaWarpSpecializedILi6ELi2ELi4ENS5_IJNS4_1CILi2EEENSA_ILi4EEENSA_ILi1EEEEEEEENS5_IJNSA_ILi64EEESG_NSA_ILi128EEEEEENS_6half_tENS5_IJlSD_lEEESJ_SK_NS4_8TiledMMAINS4_8MMA_AtomIJNS4_20SM100_MMA_F16BF16_SSISJ_SJ_fLi64ELi64ELNS4_4UMMA5MajorE0ELSP_0ELNSO_7ScaleInE0ELSQ_0EEEEEENS4_6LayoutINS5_IJSD_SD_SD_EEENS5_IJNSA_ILi0EEESV_SV_EEEEENS5_IJNS4_10UnderscoreESY_SY_EEEEENS4_23SM90_TMA_LOAD_MULTICASTENS4_14ComposedLayoutINS4_7SwizzleILi3ELi4ELi3EEENS4_18smem_ptr_flag_bitsILi16EEENST_INS5_IJNSA_ILi8EEESG_EEENS5_IJSG_SD_EEEEEEEvNS4_8identityES11_S1B_vS1C_EENS_8epilogue10collective18CollectiveEpilogueINS1E_23Sm100TmaWarpSpecializedILi3ELi2ELi16ELb1ELb0EEEJSI_NS5_IJNST_ISG_SD_EENST_INSA_ILi32EEESD_EEEEESJ_SK_SJ_SK_NS1E_6fusion15FusionCallbacksIS1I_NS1N_17LinearCombinationISJ_fSJ_fLNS_15FloatRoundStyleE2EEESI_S1M_JEEENS4_5SM1004TMEM4LOAD26SM100_TMEM_LOAD_16dp256b4xENS4_13SM90_TMA_LOADENS12_INS13_ILi2ELi4ELi3EEES16_NST_INS5_IJS17_S1K_EEENS5_IJS1K_SD_EEEEEEENS4_17SM75_U32x4_LDSM_NENS4_14SM90_TMA_STOREES22_NS4_17SM90_U32x4_STSM_NENS4_39AutoVectorizingCopyWithAssumedAlignmentILi128EEEEEEvvEEEEvNT_6ParamsE) ;  /* 0xffffff78042c7950 */ /* 0x000fea0003c3ffff */
        .weak           $__internal_2_$__cuda_sm10x_tcgen05_guardrail_trap_unallocated_columns_being_dealloced
        .type           $__internal_2_$__cuda_sm10x_tcgen05_guardrail_trap_unallocated_columns_being_dealloced,@function
        .size           $__internal_2_$__cuda_sm10x_tcgen05_guardrail_trap_unallocated_columns_being_dealloced,(.L_x_171 - $__internal_2_$__cuda_sm10x_tcgen05_guardrail_trap_unallocated_columns_being_dealloced)
$__internal_2_$__cuda_sm10x_tcgen05_guardrail_trap_unallocated_columns_being_dealloced:
[----:B------:R-:W-:Y:S05]  /*8750*/  BPT.TRAP 0x1 ;  /* 0x000000040000795c */ /* 0x000fea0000300000 */
[----:B------:R-:W-:-:S04]  /*8760*/  HFMA2 R3, -RZ, RZ, 0, 0 ;  /* 0x00000000ff037431 */ /* 0x000fc800000001ff */
[----:B------:R-:W-:Y:S05]  /*8770*/  RET.REL.NODEC R2 `(_ZN7cutlass13device_kernelINS_4gemm6kernel13GemmUniversalIN4cute5tupleIJiiiiEEENS1_10collective13CollectiveMmaINS1_35MainloopSm100TmaUmmaWarpSpecializedILi6ELi2ELi4ENS5_IJNS4_1CILi2EEENSA_ILi4EEENSA_ILi1EEEEEEEENS5_IJNSA_ILi64EEESG_NSA_ILi128EEEEEENS_6half_tENS5_IJlSD_lEEESJ_SK_NS4_8TiledMMAINS4_8MMA_AtomIJNS4_20SM100_MMA_F16BF16_SSISJ_SJ_fLi64ELi64ELNS4_4UMMA5MajorE0ELSP_0ELNSO_7ScaleInE0ELSQ_0EEEEEENS4_6LayoutINS5_IJSD_SD_SD_EEENS5_IJNSA_ILi0EEESV_SV_EEEEENS5_IJNS4_10UnderscoreESY_SY_EEEEENS4_23SM90_TMA_LOAD_MULTICASTENS4_14ComposedLayoutINS4_7SwizzleILi3ELi4ELi3EEENS4_18smem_ptr_flag_bitsILi16EEENST_INS5_IJNSA_ILi8EEESG_EEENS5_IJSG_SD_EEEEEEEvNS4_8identityES11_S1B_vS1C_EENS_8epilogue10collective18CollectiveEpilogueINS1E_23Sm100TmaWarpSpecializedILi3ELi2ELi16ELb1ELb0EEEJSI_NS5_IJNST_ISG_SD_EENST_INSA_ILi32EEESD_EEEEESJ_SK_SJ_SK_NS1E_6fusion15FusionCallbacksIS1I_NS1N_17LinearCombinationISJ_fSJ_fLNS_15FloatRoundStyleE2EEESI_S1M_JEEENS4_5SM1004TMEM4LOAD26SM100_TMEM_LOAD_16dp256b4xENS4_13SM90_TMA_LOADENS12_INS13_ILi2ELi4ELi3EEES16_NST_INS5_IJS17_S1K_EEENS5_IJS1K_SD_EEEEEEENS4_17SM75_U32x4_LDSM_NENS4_14SM90_TMA_STOREES22_NS4_17SM90_U32x4_STSM_NENS4_39AutoVectorizingCopyWithAssumedAlignmentILi128EEEEEEvvEEEEvNT_6ParamsE) ;  /* 0xffffff7802207950 */ /* 0x000fea0003c3ffff */
.L_x_170:
[----:B------:R-:W-:-:S00]  /*8780*/  BRA `(.L_x_170) ;  /* 0xfffffffc00fc7947 */ /* 0x000fc0000383ffff */
[----:B------:R-:W-:-:S00]  /*8790*/  NOP ;  /* 0x0000000000007918 */ /* 0x000fc00000000000 */
        /* <DEDUP_REMOVED lines=14> */
.L_x_171:


//--------------------- .nv.global.init           --------------------------
	.section	.nv.global.init,"aw",@progbits
.nv.global.init:
	.type		$str$27,@object
	.size		$str$27,($str$28 - $str$27)
$str$27:
        /*0000*/ 	.byte	0x28, 0x61, 0x64, 0x64, 0x72, 0x65, 0x73, 0x73, 0x20, 0x26, 0x20, 0x6d, 0x61, 0x73, 0x6b, 0x29
        /*0010*/ 	.byte	0x20, 0x3d, 0x3d, 0x20, 0x30, 0x00
	.type		$str$28,@object
	.size		$str$28,($str$26 - $str$28)
$str$28:
        /*0016*/ 	.byte	0x2f, 0x74, 0x6d, 0x70, 0x2f, 0x63, 0x75, 0x74, 0x6c, 0x61, 0x73, 0x73, 0x5f, 0x73, 0x77, 0x65
        /*0026*/ 	.byte	0x65, 0x70, 0x5f, 0x73, 0x72, 0x63, 0x2f, 0x69, 0x6e, 0x63, 0x6c, 0x75, 0x64, 0x65, 0x2f, 0x63
        /*0036*/ 	.byte	0x75, 0x74, 0x65, 0x2f, 0x70, 0x6f, 0x69, 0x6e, 0x74, 0x65, 0x72, 0x5f, 0x66, 0x6c, 0x61, 0x67
        /*0046*/ 	.byte	0x67, 0x65, 0x64, 0x2e, 0x68, 0x70, 0x70, 0x00
	.type		$str$26,@object
	.size		$str$26,($str$25 - $str$26)
$str$26:
        /*004e*/ 	.byte	0x2f, 0x74, 0x6d, 0x70, 0x2f, 0x63, 0x75, 0x74, 0x6c, 0x61, 0x73, 0x73, 0x5f, 0x73, 0x77, 0x65
        /*005e*/ 	.byte	0x65, 0x70, 0x5f, 0x73, 0x72, 0x63, 0x2f, 0x69, 0x6e, 0x63, 0x6c, 0x75, 0x64, 0x65, 0x2f, 0x63
        /*006e*/ 	.byte	0x75, 0x74, 0x65, 0x2f, 0x61, 0x74, 0x6f, 0x6d, 0x2f, 0x63, 0x6f, 0x70, 0x79, 0x5f, 0x74, 0x72
        /*007e*/ 	.byte	0x61, 0x69, 0x74, 0x73, 0x5f, 0x73, 0x6d, 0x31, 0x30, 0x30, 0x2e, 0x68, 0x70, 0x70, 0x00
	.type		$str$25,@object
	.size		$str$25,(__unnamed_1 - $str$25)
$str$25:
        /*008d*/ 	.byte	0x28, 0x28, 0x75, 0x69, 0x6e, 0x74, 0x33, 0x32, 0x5f, 0x74, 0x28, 0x74, 0x68, 0x72, 0x65, 0x61
        /*009d*/ 	.byte	0x64, 0x49, 0x64, 0x78, 0x2e, 0x78, 0x29, 0x20, 0x2f, 0x20, 0x33, 0x32, 0x29, 0x20, 0x25, 0x20
        /*00ad*/ 	.byte	0x34, 0x29, 0x20, 0x3d, 0x3d, 0x20, 0x28, 0x28, 0x28, 0x74, 0x6d, 0x65, 0x6d, 0x5f, 0x61, 0x64
        /*00bd*/ 	.byte	0x64, 0x72, 0x20, 0x3e, 0x3e, 0x20, 0x31, 0x36, 0x29, 0x20, 0x2f, 0x20, 0x33, 0x32, 0x29, 0x20
        /*00cd*/ 	.byte	0x25, 0x20, 0x34, 0x29, 0x00
	.type		__unnamed_1,@object
	.size		__unnamed_1,(__unnamed_2 - __unnamed_1)
__unnamed_1:
        /*00d2*/ 	.byte	0x61, 0x75, 0x74, 0x6f, 0x20, 0x63, 0x75, 0x74, 0x65, 0x3a, 0x3a, 0x61, 0x73, 0x5f, 0x70, 0x6f
        /* <DEDUP_REMOVED lines=24> */
        /*0262*/ 	.byte	0x3e, 0x3e, 0x3e, 0x5d, 0x00
	.type		__unnamed_2,@object
	.size		__unnamed_2,(.L_2 - __unnamed_2)
__unnamed_2:
        /* <DEDUP_REMOVED lines=46> */
.L_2:


//--------------------- .nv.shared._ZN7cutlass13device_kernelINS_4gemm6kernel13GemmUniversalIN4cute5tupleIJiiiiEEENS1_10collective13CollectiveMmaINS1_35MainloopSm100TmaUmmaWarpSpecializedILi6ELi2ELi4ENS5_IJNS4_1CILi2EEENSA_ILi4EEENSA_ILi1EEEEEEEENS5_IJNSA_ILi64EEESG_NSA_ILi128EEEEEENS_6half_tENS5_IJlSD_lEEESJ_SK_NS4_8TiledMMAINS4_8MMA_AtomIJNS4_20SM100_MMA_F16BF16_SSISJ_SJ_fLi64ELi64ELNS4_4UMMA5MajorE0ELSP_0ELNSO_7ScaleInE0ELSQ_0EEEEEENS4_6LayoutINS5_IJSD_SD_SD_EEENS5_IJNSA_ILi0EEESV_SV_EEEEENS5_IJNS4_10UnderscoreESY_SY_EEEEENS4_23SM90_TMA_LOAD_MULTICASTENS4_14ComposedLayoutINS4_7SwizzleILi3ELi4ELi3EEENS4_18smem_ptr_flag_bitsILi16EEENST_INS5_IJNSA_ILi8EEESG_EEENS5_IJSG_SD_EEEEEEEvNS4_8identityES11_S1B_vS1C_EENS_8epilogue10collective18CollectiveEpilogueINS1E_23Sm100TmaWarpSpecializedILi3ELi2ELi16ELb1ELb0EEEJSI_NS5_IJNST_ISG_SD_EENST_INSA_ILi32EEESD_EEEEESJ_SK_SJ_SK_NS1E_6fusion15FusionCallbacksIS1I_NS1N_17LinearCombinationISJ_fSJ_fLNS_15FloatRoundStyleE2EEESI_S1M_JEEENS4_5SM1004TMEM4LOAD26SM100_TMEM_LOAD_16dp256b4xENS4_13SM90_TMA_LOADENS12_INS13_ILi2ELi4ELi3EEES16_NST_INS5_IJS17_S1K_EEENS5_IJS1K_SD_EEEEEEENS4_17SM75_U32x4_LDSM_NENS4_14SM90_TMA_STOREES22_NS4_17SM90_U32x4_STSM_NENS4_39AutoVectorizingCopyWithAssumedAlignmentILi128EEEEEEvvEEEEvNT_6ParamsE --------------------------
	.section	.nv.shared._ZN7cutlass13device_kernelINS_4gemm6kernel13GemmUniversalIN4cute5tupleIJiiiiEEENS1_10collective13CollectiveMmaINS1_35MainloopSm100TmaUmmaWarpSpecializedILi6ELi2ELi4ENS5_IJNS4_1CILi2EEENSA_ILi4EEENSA_ILi1EEEEEEEENS5_IJNSA_ILi64EEESG_NSA_ILi128EEEEEENS_6half_tENS5_IJlSD_lEEESJ_SK_NS4_8TiledMMAINS4_8MMA_AtomIJNS4_20SM100_MMA_F16BF16_SSISJ_SJ_fLi64ELi64ELNS4_4UMMA5MajorE0ELSP_0ELNSO_7ScaleInE0ELSQ_0EEEEEENS4_6LayoutINS5_IJSD_SD_SD_EEENS5_IJNSA_ILi0EEESV_SV_EEEEENS5_IJNS4_10UnderscoreESY_SY_EEEEENS4_23SM90_TMA_LOAD_MULTICASTENS4_14ComposedLayoutINS4_7SwizzleILi3ELi4ELi3EEENS4_18smem_ptr_flag_bitsILi16EEENST_INS5_IJNSA_ILi8EEESG_EEENS5_IJSG_SD_EEEEEEEvNS4_8identityES11_S1B_vS1C_EENS_8epilogue10collective18CollectiveEpilogueINS1E_23Sm100TmaWarpSpecializedILi3ELi2ELi16ELb1ELb0EEEJSI_NS5_IJNST_ISG_SD_EENST_INSA_ILi32EEESD_EEEEESJ_SK_SJ_SK_NS1E_6fusion15FusionCallbacksIS1I_NS1N_17LinearCombinationISJ_fSJ_fLNS_15FloatRoundStyleE2EEESI_S1M_JEEENS4_5SM1004TMEM4LOAD26SM100_TMEM_LOAD_16dp256b4xENS4_13SM90_TMA_LOADENS12_INS13_ILi2ELi4ELi3EEES16_NST_INS5_IJS17_S1K_EEENS5_IJS1K_SD_EEEEEEENS4_17SM75_U32x4_LDSM_NENS4_14SM90_TMA_STOREES22_NS4_17SM90_U32x4_STSM_NENS4_39AutoVectorizingCopyWithAssumedAlignmentILi128EEEEEEvvEEEEvNT_6ParamsE,"aw",@nobits
	.sectionflags	@""
	.align	16
	.zero		1024


//--------------------- .nv.shared.reserved.0     --------------------------
	.section	.nv.shared.reserved.0,"aw",@nobits
	.weak		__nv_reservedSMEM_offset_0_alias
	.size		__nv_reservedSMEM_offset_0_alias, 0, 64
	.other		__nv_reservedSMEM_offset_0_alias,@"STO_CUDA_RESERVED_SHARED STV_DEFAULT"
__nv_reservedSMEM_offset_0_alias:
	.zero		0
.nv.shared.reserved.0:
	.zero		64
	.weak		__nv_reservedSMEM_tcgen05_partition
	.type		__nv_reservedSMEM_tcgen05_partition,@object
	.size		__nv_reservedSMEM_tcgen05_partition,(.L_0 - __nv_reservedSMEM_tcgen05_partition)
__nv_reservedSMEM_tcgen05_partition:
	.zero		32
.L_0:


//--------------------- .nv.global                --------------------------
	.section	.nv.global,"aw",@nobits
.nv.global:
	.type		_ZN40_INTERNAL_9f8128f4_4_k_cu_e4cb27c4_206664cute1_E,@object
	.size		_ZN40_INTERNAL_9f8128f4_4_k_cu_e4cb27c4_206664cute1_E,(_ZN40_INTERNAL_9f8128f4_4_k_cu_e4cb27c4_206664cuda3std3__45__cpo6cbeginE - _ZN40_INTERNAL_9f8128f4_4_k_cu_e4cb27c4_206664cute1_E)
_ZN40_INTERNAL_9f8128f4_4_k_cu_e4cb27c4_206664cute1_E:
	.zero		1
	.type		_ZN40_INTERNAL_9f8128f4_4_k_cu_e4cb27c4_206664cuda3std3__45__cpo6cbeginE,@object
	.size		_ZN40_INTERNAL_9f8128f4_4_k_cu_e4cb27c4_206664cuda3std3__45__cpo6cbeginE,(_ZN40_INTERNAL_9f8128f4_4_k_cu_e4cb27c4_206664cuda3std3__48in_placeE - _ZN40_INTERNAL_9f8128f4_4_k_cu_e4cb27c4_206664cuda3std3__45__cpo6cbeginE)
_ZN40_INTERNAL_9f8128f4_4_k_cu_e4cb27c4_206664cuda3std3__45__cpo6cbeginE:
	.zero		1
	.type		_ZN40_INTERNAL_9f8128f4_4_k_cu_e4cb27c4_206664cuda3std3__48in_placeE,@object
	.size		_ZN40_INTERNAL_9f8128f4_4_k_cu_e4cb27c4_206664cuda3std3__48in_placeE,(_ZN40_INTERNAL_9f8128f4_4_k_cu_e4cb27c4_206664cuda3std6ranges3__45__cpo9iter_moveE - _ZN40_INTERNAL_9f8128f4_4_k_cu_e4cb27c4_206664cuda3std3__48in_placeE)
_ZN40_INTERNAL_9f8128f4_4_k_cu_e4cb27c4_206664cuda3std3__48in_placeE:
	.zero		1
	.type		_ZN40_INTERNAL_9f8128f4_4_k_cu_e4cb27c4_206664cuda3std6ranges3__45__cpo9iter_moveE,@object
	.size		_ZN40_INTERNAL_9f8128f4_4_k_cu_e4cb27c4_206664cuda3std6ranges3__45__cpo9iter_moveE,(_ZN40_INTERNAL_9f8128f4_4_k_cu_e4cb27c4_206664cuda3std3__45__cpo5beginE - _ZN40_INTERNAL_9f8128f4_4_k_cu_e4cb27c4_206664cuda3std6ranges3__45__cpo9iter_moveE)
_ZN40_INTERNAL_9f8128f4_4_k_cu_e4cb27c4_206664cuda3std6ranges3__45__cpo9iter_moveE:
	.zero		1
	.type		_ZN40_INTERNAL_9f8128f4_4_k_cu_e4cb27c4_206664cuda3std3__45__cpo5beginE,@object
	.size		_ZN40_INTERNAL_9f8128f4_4_k_cu_e4cb27c4_206664cuda3std3__45__cpo5beginE,(_ZN40_INTERNAL_9f8128f4_4_k_cu_e4cb27c4_206664cuda3std3__442_GLOBAL__N__9f8128f4_4_k_cu_e4cb27c4_206666ignoreE - _ZN40_INTERNAL_9f8128f4_4_k_cu_e4cb27c4_206664cuda3std3__45__cpo5beginE)
_ZN40_INTERNAL_9f8128f4_4_k_cu_e4cb27c4_206664cuda3std3__45__cpo5beginE:
	.zero		1
	.type		_ZN40_INTERNAL_9f8128f4_4_k_cu_e4cb27c4_206664cuda3std3__442_GLOBAL__N__9f8128f4_4_k_cu_e4cb27c4_206666ignoreE,@object
	.size		_ZN40_INTERNAL_9f8128f4_4_k_cu_e4cb27c4_206664cuda3std3__442_GLOBAL__N__9f8128f4_4_k_cu_e4cb27c4_206666ignoreE,(_ZN40_INTERNAL_9f8128f4_4_k_cu_e4cb27c4_206664cute7productE - _ZN40_INTERNAL_9f8128f4_4_k_cu_e4cb27c4_206664cuda3std3__442_GLOBAL__N__9f8128f4_4_k_cu_e4cb27c4_206666ignoreE)
_ZN40_INTERNAL_9f8128f4_4_k_cu_e4cb27c4_206664cuda3std3__442_GLOBAL__N__9f8128f4_4_k_cu_e4cb27c4_206666ignoreE:
	.zero		1
	.type		_ZN40_INTERNAL_9f8128f4_4_k_cu_e4cb27c4_206664cute7productE,@object
	.size		_ZN40_INTERNAL_9f8128f4_4_k_cu_e4cb27c4_206664cute7productE,(_ZN40_INTERNAL_9f8128f4_4_k_cu_e4cb27c4_206664cuda3std3__45__cpo3endE - _ZN40_INTERNAL_9f8128f4_4_k_cu_e4cb27c4_206664cute7productE)
_ZN40_INTERNAL_9f8128f4_4_k_cu_e4cb27c4_206664cute7productE:
	.zero		1
	.type		_ZN40_INTERNAL_9f8128f4_4_k_cu_e4cb27c4_206664cuda3std3__45__cpo3endE,@object
	.size		_ZN40_INTERNAL_9f8128f4_4_k_cu_e4cb27c4_206664cuda3std3__45__cpo3endE,(_ZN40_INTERNAL_9f8128f4_4_k_cu_e4cb27c4_206664cuda3std3__419piecewise_constructE - _ZN40_INTERNAL_9f8128f4_4_k_cu_e4cb27c4_206664cuda3std3__45__cpo3endE)
_ZN40_INTERNAL_9f8128f4_4_k_cu_e4cb27c4_206664cuda3std3__45__cpo3endE:
	.zero		1
	.type		_ZN40_INTERNAL_9f8128f4_4_k_cu_e4cb27c4_206664cuda3std3__419piecewise_constructE,@object
	.size		_ZN40_INTERNAL_9f8128f4_4_k_cu_e4cb27c4_206664cuda3std3__419piecewise_constructE,(_ZN40_INTERNAL_9f8128f4_4_k_cu_e4cb27c4_206664cuda3std3__45__cpo4cendE - _ZN40_INTERNAL_9f8128f4_4_k_cu_e4cb27c4_206664cuda3std3__419piecewise_constructE)
_ZN40_INTERNAL_9f8128f4_4_k_cu_e4cb27c4_206664cuda3std3__419piecewise_constructE:
	.zero		1
	.type		_ZN40_INTERNAL_9f8128f4_4_k_cu_e4cb27c4_206664cuda3std3__45__cpo4cendE,@object
	.size		_ZN40_INTERNAL_9f8128f4_4_k_cu_e4cb27c4_206664cuda3std3__45__cpo4cendE,(_ZN40_INTERNAL_9f8128f4_4_k_cu_e4cb27c4_206664cuda3std6ranges3__45__cpo4swapE - _ZN40_INTERNAL_9f8128f4_4_k_cu_e4cb27c4_206664cuda3std3__45__cpo4cendE)
_ZN40_INTERNAL_9f8128f4_4_k_cu_e4cb27c4_206664cuda3std3__45__cpo4cendE:
	.zero		1
	.type		_ZN40_INTERNAL_9f8128f4_4_k_cu_e4cb27c4_206664cuda3std6ranges3__45__cpo4swapE,@object
	.size		_ZN40_INTERNAL_9f8128f4_4_k_cu_e4cb27c4_206664cuda3std6ranges3__45__cpo4swapE,(.L_10 - _ZN40_INTERNAL_9f8128f4_4_k_cu_e4cb27c4_206664cuda3std6ranges3__45__cpo4swapE)
_ZN40_INTERNAL_9f8128f4_4_k_cu_e4cb27c4_206664cuda3std6ranges3__45__cpo4swapE:
	.zero		1
.L_10:


//--------------------- .nv.constant0._ZN7cutlass13device_kernelINS_4gemm6kernel13GemmUniversalIN4cute5tupleIJiiiiEEENS1_10collective13CollectiveMmaINS1_35MainloopSm100TmaUmmaWarpSpecializedILi6ELi2ELi4ENS5_IJNS4_1CILi2EEENSA_ILi4EEENSA_ILi1EEEEEEEENS5_IJNSA_ILi64EEESG_NSA_ILi128EEEEEENS_6half_tENS5_IJlSD_lEEESJ_SK_NS4_8TiledMMAINS4_8MMA_AtomIJNS4_20SM100_MMA_F16BF16_SSISJ_SJ_fLi64ELi64ELNS4_4UMMA5MajorE0ELSP_0ELNSO_7ScaleInE0ELSQ_0EEEEEENS4_6LayoutINS5_IJSD_SD_SD_EEENS5_IJNSA_ILi0EEESV_SV_EEEEENS5_IJNS4_10UnderscoreESY_SY_EEEEENS4_23SM90_TMA_LOAD_MULTICASTENS4_14ComposedLayoutINS4_7SwizzleILi3ELi4ELi3EEENS4_18smem_ptr_flag_bitsILi16EEENST_INS5_IJNSA_ILi8EEESG_EEENS5_IJSG_SD_EEEEEEEvNS4_8identityES11_S1B_vS1C_EENS_8epilogue10collective18CollectiveEpilogueINS1E_23Sm100TmaWarpSpecializedILi3ELi2ELi16ELb1ELb0EEEJSI_NS5_IJNST_ISG_SD_EENST_INSA_ILi32EEESD_EEEEESJ_SK_SJ_SK_NS1E_6fusion15FusionCallbacksIS1I_NS1N_17LinearCombinationISJ_fSJ_fLNS_15FloatRoundStyleE2EEESI_S1M_JEEENS4_5SM1004TMEM4LOAD26SM100_TMEM_LOAD_16dp256b4xENS4_13SM90_TMA_LOADENS12_INS13_ILi2ELi4ELi3EEES16_NST_INS5_IJS17_S1K_EEENS5_IJS1K_SD_EEEEEEENS4_17SM75_U32x4_LDSM_NENS4_14SM90_TMA_STOREES22_NS4_17SM90_U32x4_STSM_NENS4_39AutoVectorizingCopyWithAssumedAlignmentILi128EEEEEEvvEEEEvNT_6ParamsE --------------------------
	.section	.nv.constant0._ZN7cutlass13device_kernelINS_4gemm6kernel13GemmUniversalIN4cute5tupleIJiiiiEEENS1_10collective13CollectiveMmaINS1_35MainloopSm100TmaUmmaWarpSpecializedILi6ELi2ELi4ENS5_IJNS4_1CILi2EEENSA_ILi4EEENSA_ILi1EEEEEEEENS5_IJNSA_ILi64EEESG_NSA_ILi128EEEEEENS_6half_tENS5_IJlSD_lEEESJ_SK_NS4_8TiledMMAINS4_8MMA_AtomIJNS4_20SM100_MMA_F16BF16_SSISJ_SJ_fLi64ELi64ELNS4_4UMMA5MajorE0ELSP_0ELNSO_7ScaleInE0ELSQ_0EEEEEENS4_6LayoutINS5_IJSD_SD_SD_EEENS5_IJNSA_ILi0EEESV_SV_EEEEENS5_IJNS4_10UnderscoreESY_SY_EEEEENS4_23SM90_TMA_LOAD_MULTICASTENS4_14ComposedLayoutINS4_7SwizzleILi3ELi4ELi3EEENS4_18smem_ptr_flag_bitsILi16EEENST_INS5_IJNSA_ILi8EEESG_EEENS5_IJSG_SD_EEEEEEEvNS4_8identityES11_S1B_vS1C_EENS_8epilogue10collective18CollectiveEpilogueINS1E_23Sm100TmaWarpSpecializedILi3ELi2ELi16ELb1ELb0EEEJSI_NS5_IJNST_ISG_SD_EENST_INSA_ILi32EEESD_EEEEESJ_SK_SJ_SK_NS1E_6fusion15FusionCallbacksIS1I_NS1N_17LinearCombinationISJ_fSJ_fLNS_15FloatRoundStyleE2EEESI_S1M_JEEENS4_5SM1004TMEM4LOAD26SM100_TMEM_LOAD_16dp256b4xENS4_13SM90_TMA_LOADENS12_INS13_ILi2ELi4ELi3EEES16_NST_INS5_IJS17_S1K_EEENS5_IJS1K_SD_EEEEEEENS4_17SM75_U32x4_LDSM_NENS4_14SM90_TMA_STOREES22_NS4_17SM90_U32x4_STSM_NENS4_39AutoVectorizingCopyWithAssumedAlignmentILi128EEEEEEvvEEEEvNT_6ParamsE,"a",@progbits
	.sectionflags	@""
	.align	4
.nv.constant0._ZN7cutlass13device_kernelINS_4gemm6kernel13GemmUniversalIN4cute5tupleIJiiiiEEENS1_10collective13CollectiveMmaINS1_35MainloopSm100TmaUmmaWarpSpecializedILi6ELi2ELi4ENS5_IJNS4_1CILi2EEENSA_ILi4EEENSA_ILi1EEEEEEEENS5_IJNSA_ILi64EEESG_NSA_ILi128EEEEEENS_6half_tENS5_IJlSD_lEEESJ_SK_NS4_8TiledMMAINS4_8MMA_AtomIJNS4_20SM100_MMA_F16BF16_SSISJ_SJ_fLi64ELi64ELNS4_4UMMA5MajorE0ELSP_0ELNSO_7ScaleInE0ELSQ_0EEEEEENS4_6LayoutINS5_IJSD_SD_SD_EEENS5_IJNSA_ILi0EEESV_SV_EEEEENS5_IJNS4_10UnderscoreESY_SY_EEEEENS4_23SM90_TMA_LOAD_MULTICASTENS4_14ComposedLayoutINS4_7SwizzleILi3ELi4ELi3EEENS4_18smem_ptr_flag_bitsILi16EEENST_INS5_IJNSA_ILi8EEESG_EEENS5_IJSG_SD_EEEEEEEvNS4_8identityES11_S1B_vS1C_EENS_8epilogue10collective18CollectiveEpilogueINS1E_23Sm100TmaWarpSpecializedILi3ELi2ELi16ELb1ELb0EEEJSI_NS5_IJNST_ISG_SD_EENST_INSA_ILi32EEESD_EEEEESJ_SK_SJ_SK_NS1E_6fusion15FusionCallbacksIS1I_NS1N_17LinearCombinationISJ_fSJ_fLNS_15FloatRoundStyleE2EEESI_S1M_JEEENS4_5SM1004TMEM4LOAD26SM100_TMEM_LOAD_16dp256b4xENS4_13SM90_TMA_LOADENS12_INS13_ILi2ELi4ELi3EEES16_NST_INS5_IJS17_S1K_EEENS5_IJS1K_SD_EEEEEEENS4_17SM75_U32x4_LDSM_NENS4_14SM90_TMA_STOREES22_NS4_17SM90_U32x4_STSM_NENS4_39AutoVectorizingCopyWithAssumedAlignmentILi128EEEEEEvvEEEEvNT_6ParamsE:
	.zero		2944


//--------------------- SYMBOLS --------------------------

	.type		.nv.reservedSmem.offset0,@object
	.size		.nv.reservedSmem.offset0,0x4
	.type		.nv.reservedSmem.cap,@object
	.size		.nv.reservedSmem.cap,0x4
	.type		__assertfail,@function
